	.target	sm_100a

	.elftype	@"ET_EXEC"


//--------------------- .note.nv.tkinfo           --------------------------
	.section	.note.nv.tkinfo,"",@"SHT_NOTE"
	.sectionflags	@"SHF_NOTE_NV_TKINFO"
	.tkinfo
        /*0018*/ 	.word	0x00000002
        /*0030*/ 	.string	""
        /*0030*/ 	.string	"ptxas"
        /*0030*/ 	.string	"Cuda compilation tools, release 13.0, V13.0.88"
        /*0030*/ 	.string	"Build cuda_13.0.r13.0/compiler.36424714_0"
        /*0030*/ 	.string	"-arch sm_100a -m 64 "



//--------------------- .note.nv.cuinfo           --------------------------
	.section	.note.nv.cuinfo,"",@"SHT_NOTE"
	.sectionflags	@"SHF_NOTE_NV_CUINFO"
        /*0018*/ 	.short	0x0002
        /*001a*/ 	.short	0x0064
        /*001c*/ 	.short	0x0082
	.zero		2


//--------------------- .nv.info                  --------------------------
	.section	.nv.info,"",@"SHT_CUDA_INFO"
	.align	4


	//----- nvinfo : EIATTR_REGCOUNT
	.align		4
        /*0000*/ 	.byte	0x04, 0x2f
        /*0002*/ 	.short	(.L_19 - .L_18)
	.align		4
.L_18:
        /*0004*/ 	.word	index@(_ZN7cutlass13device_kernelINS_4gemm6kernel13GemmUniversalIN4cute5tupleIJiiiiEEENS1_10collective13CollectiveMmaINS1_35MainloopSm100TmaUmmaWarpSpecializedILi16ELi2ELi4ENS5_IJNS4_1CILi4EEENSA_ILi2EEENSA_ILi1EEEEEEEENS5_IJNSA_ILi256EEENSA_ILi128EEENSA_ILi32EEEEEENS_6half_tENS5_IJlSD_lEEESK_SL_NS4_8TiledMMAINS4_8MMA_AtomIJNS4_26SM100_MMA_F16BF16_2x1SM_SSISK_SK_fLi256ELi128ELNS4_4UMMA5MajorE0ELSQ_0ELNSP_7ScaleInE0ELSR_0EEEEEENS4_6LayoutINS5_IJSD_SD_SD_EEENS5_IJNSA_ILi0EEESW_SW_EEEEENS5_IJNS4_10UnderscoreESZ_SZ_EEEEENS4_28SM100_TMA_2SM_LOAD_MULTICASTENS4_14ComposedLayoutINS4_7SwizzleILi2ELi4ELi3EEENS4_18smem_ptr_flag_bitsILi16EEENSU_INS5_IJNSA_ILi8EEESI_EEENS5_IJSI_SD_EEEEEEEvNS4_8identityES12_S1C_vS1D_EENS_8epilogue10collective18CollectiveEpilogueINS1F_23Sm100TmaWarpSpecializedILi4ELi2ELi32ELb1ELb0EEEJNS5_IJSH_SH_SI_EEENS5_IJNSU_ISH_SD_EENSU_ISI_SD_EEEEESK_SL_SK_SL_NS1F_6fusion15FusionCallbacksIS1J_NS1O_17LinearCombinationISK_fSK_fLNS_15FloatRoundStyleE2EEES1K_S1N_JEEENS4_5SM1004TMEM4LOAD26SM100_TMEM_LOAD_32dp32b32xENS4_13SM90_TMA_LOADES1C_NS4_39AutoVectorizingCopyWithAssumedAlignmentILi128EEENS4_14SM90_TMA_STOREES1C_S20_S20_EEEvvEEEEvNT_6ParamsE)
        /*0008*/ 	.word	0x0000007a


	//----- nvinfo : EIATTR_FRAME_SIZE
	.align		4
.L_19:
        /*000c*/ 	.byte	0x04, 0x11
        /*000e*/ 	.short	(.L_21 - .L_20)
	.align		4
.L_20:
        /*0010*/ 	.word	index@($__internal_2_$__cuda_sm10x_tcgen05_guardrail_trap_unallocated_columns_being_dealloced)
        /*0014*/ 	.word	0x00000000


	//----- nvinfo : EIATTR_FRAME_SIZE
	.align		4
.L_21:
        /*0018*/ 	.byte	0x04, 0x11
        /*001a*/ 	.short	(.L_23 - .L_22)
	.align		4
.L_22:
        /*001c*/ 	.word	index@($__internal_1_$__cuda_sm10x_tcgen05_guardrail_trap_phase_invalid_during_alloc)
        /*0020*/ 	.word	0x00000000


	//----- nvinfo : EIATTR_FRAME_SIZE
	.align		4
.L_23:
        /*0024*/ 	.byte	0x04, 0x11
        /*0026*/ 	.short	(.L_25 - .L_24)
	.align		4
.L_24:
        /*0028*/ 	.word	index@($__internal_0_$__cuda_sm10x_tcgen05_guardrail_trap_col_being_dealloced_not_returned_by_alloc)
        /*002c*/ 	.word	0x00000000


	//----- nvinfo : EIATTR_FRAME_SIZE
	.align		4
.L_25:
        /*0030*/ 	.byte	0x04, 0x11
        /*0032*/ 	.short	(.L_27 - .L_26)
	.align		4
.L_26:
        /*0034*/ 	.word	index@(_ZN7cutlass13device_kernelINS_4gemm6kernel13GemmUniversalIN4cute5tupleIJiiiiEEENS1_10collective13CollectiveMmaINS1_35MainloopSm100TmaUmmaWarpSpecializedILi16ELi2ELi4ENS5_IJNS4_1CILi4EEENSA_ILi2EEENSA_ILi1EEEEEEEENS5_IJNSA_ILi256EEENSA_ILi128EEENSA_ILi32EEEEEENS_6half_tENS5_IJlSD_lEEESK_SL_NS4_8TiledMMAINS4_8MMA_AtomIJNS4_26SM100_MMA_F16BF16_2x1SM_SSISK_SK_fLi256ELi128ELNS4_4UMMA5MajorE0ELSQ_0ELNSP_7ScaleInE0ELSR_0EEEEEENS4_6LayoutINS5_IJSD_SD_SD_EEENS5_IJNSA_ILi0EEESW_SW_EEEEENS5_IJNS4_10UnderscoreESZ_SZ_EEEEENS4_28SM100_TMA_2SM_LOAD_MULTICASTENS4_14ComposedLayoutINS4_7SwizzleILi2ELi4ELi3EEENS4_18smem_ptr_flag_bitsILi16EEENSU_INS5_IJNSA_ILi8EEESI_EEENS5_IJSI_SD_EEEEEEEvNS4_8identityES12_S1C_vS1D_EENS_8epilogue10collective18CollectiveEpilogueINS1F_23Sm100TmaWarpSpecializedILi4ELi2ELi32ELb1ELb0EEEJNS5_IJSH_SH_SI_EEENS5_IJNSU_ISH_SD_EENSU_ISI_SD_EEEEESK_SL_SK_SL_NS1F_6fusion15FusionCallbacksIS1J_NS1O_17LinearCombinationISK_fSK_fLNS_15FloatRoundStyleE2EEES1K_S1N_JEEENS4_5SM1004TMEM4LOAD26SM100_TMEM_LOAD_32dp32b32xENS4_13SM90_TMA_LOADES1C_NS4_39AutoVectorizingCopyWithAssumedAlignmentILi128EEENS4_14SM90_TMA_STOREES1C_S20_S20_EEEvvEEEEvNT_6ParamsE)
        /*0038*/ 	.word	0x00000000


	//----- nvinfo : EIATTR_MIN_STACK_SIZE
	.align		4
.L_27:
        /*003c*/ 	.byte	0x04, 0x12
        /*003e*/ 	.short	(.L_29 - .L_28)
	.align		4
.L_28:
        /*0040*/ 	.word	index@(_ZN7cutlass13device_kernelINS_4gemm6kernel13GemmUniversalIN4cute5tupleIJiiiiEEENS1_10collective13CollectiveMmaINS1_35MainloopSm100TmaUmmaWarpSpecializedILi16ELi2ELi4ENS5_IJNS4_1CILi4EEENSA_ILi2EEENSA_ILi1EEEEEEEENS5_IJNSA_ILi256EEENSA_ILi128EEENSA_ILi32EEEEEENS_6half_tENS5_IJlSD_lEEESK_SL_NS4_8TiledMMAINS4_8MMA_AtomIJNS4_26SM100_MMA_F16BF16_2x1SM_SSISK_SK_fLi256ELi128ELNS4_4UMMA5MajorE0ELSQ_0ELNSP_7ScaleInE0ELSR_0EEEEEENS4_6LayoutINS5_IJSD_SD_SD_EEENS5_IJNSA_ILi0EEESW_SW_EEEEENS5_IJNS4_10UnderscoreESZ_SZ_EEEEENS4_28SM100_TMA_2SM_LOAD_MULTICASTENS4_14ComposedLayoutINS4_7SwizzleILi2ELi4ELi3EEENS4_18smem_ptr_flag_bitsILi16EEENSU_INS5_IJNSA_ILi8EEESI_EEENS5_IJSI_SD_EEEEEEEvNS4_8identityES12_S1C_vS1D_EENS_8epilogue10collective18CollectiveEpilogueINS1F_23Sm100TmaWarpSpecializedILi4ELi2ELi32ELb1ELb0EEEJNS5_IJSH_SH_SI_EEENS5_IJNSU_ISH_SD_EENSU_ISI_SD_EEEEESK_SL_SK_SL_NS1F_6fusion15FusionCallbacksIS1J_NS1O_17LinearCombinationISK_fSK_fLNS_15FloatRoundStyleE2EEES1K_S1N_JEEENS4_5SM1004TMEM4LOAD26SM100_TMEM_LOAD_32dp32b32xENS4_13SM90_TMA_LOADES1C_NS4_39AutoVectorizingCopyWithAssumedAlignmentILi128EEENS4_14SM90_TMA_STOREES1C_S20_S20_EEEvvEEEEvNT_6ParamsE)
        /*0044*/ 	.word	0x00000000
.L_29:


//--------------------- .nv.compat                --------------------------
	.section	.nv.compat,"",@"SHT_CUDA_COMPAT_INFO"
	.align	4
        /*0000*/ 	.byte	0x02, 0x09, 0x01, 0x00, 0x02, 0x02, 0x02, 0x00, 0x02, 0x05, 0x05, 0x00, 0x03, 0x07, 0x01, 0x01
        /*0010*/ 	.byte	0x02, 0x03, 0x01, 0x00, 0x02, 0x06, 0x01, 0x00, 0x04, 0x0b, 0x08, 0x00, 0x09, 0x00, 0x00, 0x00
        /*0020*/ 	.byte	0x00, 0x00, 0x00, 0x00


//--------------------- .nv.info._ZN7cutlass13device_kernelINS_4gemm6kernel13GemmUniversalIN4cute5tupleIJiiiiEEENS1_10collective13CollectiveMmaINS1_35MainloopSm100TmaUmmaWarpSpecializedILi16ELi2ELi4ENS5_IJNS4_1CILi4EEENSA_ILi2EEENSA_ILi1EEEEEEEENS5_IJNSA_ILi256EEENSA_ILi128EEENSA_ILi32EEEEEENS_6half_tENS5_IJlSD_lEEESK_SL_NS4_8TiledMMAINS4_8MMA_AtomIJNS4_26SM100_MMA_F16BF16_2x1SM_SSISK_SK_fLi256ELi128ELNS4_4UMMA5MajorE0ELSQ_0ELNSP_7ScaleInE0ELSR_0EEEEEENS4_6LayoutINS5_IJSD_SD_SD_EEENS5_IJNSA_ILi0EEESW_SW_EEEEENS5_IJNS4_10UnderscoreESZ_SZ_EEEEENS4_28SM100_TMA_2SM_LOAD_MULTICASTENS4_14ComposedLayoutINS4_7SwizzleILi2ELi4ELi3EEENS4_18smem_ptr_flag_bitsILi16EEENSU_INS5_IJNSA_ILi8EEESI_EEENS5_IJSI_SD_EEEEEEEvNS4_8identityES12_S1C_vS1D_EENS_8epilogue10collective18CollectiveEpilogueINS1F_23Sm100TmaWarpSpecializedILi4ELi2ELi32ELb1ELb0EEEJNS5_IJSH_SH_SI_EEENS5_IJNSU_ISH_SD_EENSU_ISI_SD_EEEEESK_SL_SK_SL_NS1F_6fusion15FusionCallbacksIS1J_NS1O_17LinearCombinationISK_fSK_fLNS_15FloatRoundStyleE2EEES1K_S1N_JEEENS4_5SM1004TMEM4LOAD26SM100_TMEM_LOAD_32dp32b32xENS4_13SM90_TMA_LOADES1C_NS4_39AutoVectorizingCopyWithAssumedAlignmentILi128EEENS4_14SM90_TMA_STOREES1C_S20_S20_EEEvvEEEEvNT_6ParamsE --------------------------
	.section	.nv.info._ZN7cutlass13device_kernelINS_4gemm6kernel13GemmUniversalIN4cute5tupleIJiiiiEEENS1_10collective13CollectiveMmaINS1_35MainloopSm100TmaUmmaWarpSpecializedILi16ELi2ELi4ENS5_IJNS4_1CILi4EEENSA_ILi2EEENSA_ILi1EEEEEEEENS5_IJNSA_ILi256EEENSA_ILi128EEENSA_ILi32EEEEEENS_6half_tENS5_IJlSD_lEEESK_SL_NS4_8TiledMMAINS4_8MMA_AtomIJNS4_26SM100_MMA_F16BF16_2x1SM_SSISK_SK_fLi256ELi128ELNS4_4UMMA5MajorE0ELSQ_0ELNSP_7ScaleInE0ELSR_0EEEEEENS4_6LayoutINS5_IJSD_SD_SD_EEENS5_IJNSA_ILi0EEESW_SW_EEEEENS5_IJNS4_10UnderscoreESZ_SZ_EEEEENS4_28SM100_TMA_2SM_LOAD_MULTICASTENS4_14ComposedLayoutINS4_7SwizzleILi2ELi4ELi3EEENS4_18smem_ptr_flag_bitsILi16EEENSU_INS5_IJNSA_ILi8EEESI_EEENS5_IJSI_SD_EEEEEEEvNS4_8identityES12_S1C_vS1D_EENS_8epilogue10collective18CollectiveEpilogueINS1F_23Sm100TmaWarpSpecializedILi4ELi2ELi32ELb1ELb0EEEJNS5_IJSH_SH_SI_EEENS5_IJNSU_ISH_SD_EENSU_ISI_SD_EEEEESK_SL_SK_SL_NS1F_6fusion15FusionCallbacksIS1J_NS1O_17LinearCombinationISK_fSK_fLNS_15FloatRoundStyleE2EEES1K_S1N_JEEENS4_5SM1004TMEM4LOAD26SM100_TMEM_LOAD_32dp32b32xENS4_13SM90_TMA_LOADES1C_NS4_39AutoVectorizingCopyWithAssumedAlignmentILi128EEENS4_14SM90_TMA_STOREES1C_S20_S20_EEEvvEEEEvNT_6ParamsE,"",@"SHT_CUDA_INFO"
	.sectionflags	@""
	.align	4


	//----- nvinfo : EIATTR_CUDA_API_VERSION
	.align		4
        /*0000*/ 	.byte	0x04, 0x37
        /*0002*/ 	.short	(.L_31 - .L_30)
.L_30:
        /*0004*/ 	.word	0x00000082


	//----- nvinfo : EIATTR_KPARAM_INFO
	.align		4
.L_31:
        /*0008*/ 	.byte	0x04, 0x17
        /*000a*/ 	.short	(.L_33 - .L_32)
.L_32:
        /*000c*/ 	.word	0x00000000
        /*0010*/ 	.short	0x0000
        /*0012*/ 	.short	0x0000
        /*0014*/ 	.byte	0x00, 0xf0, 0x01, 0x20


	//----- nvinfo : EIATTR_AT_ENTRY_FRAGMENTS
	.align		4
.L_33:
        /*0018*/ 	.byte	0x04, 0x4f
        /*001a*/ 	.short	(.L_35 - .L_34)


	//   ....[0]....
.L_34:
        /*001c*/ 	.word	0x00000007


	//----- nvinfo : EIATTR_RESERVED_SMEM_USED
	.align		4
.L_35:
        /*0020*/ 	.byte	0x01, 0x41
	.zero		2


	//----- nvinfo : EIATTR_SPARSE_MMA_MASK
	.align		4
        /*0024*/ 	.byte	0x03, 0x50
        /*0026*/ 	.short	0x0000


	//----- nvinfo : EIATTR_TCGEN05_2CTA_USED
	.align		4
        /*0028*/ 	.byte	0x01, 0x52
	.zero		2


	//----- nvinfo : EIATTR_MAXREG_COUNT
	.align		4
        /*002c*/ 	.byte	0x03, 0x1b
        /*002e*/ 	.short	0x00ff


	//----- nvinfo : EIATTR_NUM_BARRIERS
	.align		4
        /*0030*/ 	.byte	0x02, 0x4c
        /*0032*/ 	.byte	0x07
	.zero		1


	//----- nvinfo : EIATTR_EXTERNS
	.align		4
        /*0034*/ 	.byte	0x04, 0x0f
        /*0036*/ 	.short	(.L_37 - .L_36)


	//   ....[0]....
	.align		4
.L_36:
        /*0038*/ 	.word	index@(__assertfail)


	//----- nvinfo : EIATTR_MERCURY_ISA_VERSION
	.align		4
.L_37:
        /*003c*/ 	.byte	0x03, 0x5f
        /*003e*/ 	.short	0x0101


	//----- nvinfo : EIATTR_INT_WARP_WIDE_INSTR_OFFSETS
	.align		4
        /*0040*/ 	.byte	0x04, 0x31
        /*0042*/ 	.short	(.L_39 - .L_38)


	//   ....[0]....
.L_38:
        /*0044*/ 	.word	0x00000f10


	//   ....[1]....
        /*0048*/ 	.word	0x00000fb0


	//   ....[2]....
        /*004c*/ 	.word	0x00004c00


	//   ....[3]....
        /*0050*/ 	.word	0x00004c20


	//   ....[4]....
        /*0054*/ 	.word	0x00004c50


	//   ....[5]....
        /*0058*/ 	.word	0x000057c0


	//   ....[6]....
        /*005c*/ 	.word	0x00005830


	//   ....[7]....
        /*0060*/ 	.word	0x00005900


	//   ....[8]....
        /*0064*/ 	.word	0x00005980


	//   ....[9]....
        /*0068*/ 	.word	0x00005a70


	//   ....[10]....
        /*006c*/ 	.word	0x00005af0


	//   ....[11]....
        /*0070*/ 	.word	0x00005bd0


	//   ....[12]....
        /*0074*/ 	.word	0x00005c80


	//----- nvinfo : EIATTR_COOP_GROUP_MASK_REGIDS
	.align		4
.L_39:
        /*0078*/ 	.byte	0x04, 0x29
        /*007a*/ 	.short	(.L_41 - .L_40)


	//   ....[0]....
.L_40:
        /*007c*/ 	.word	0xffffffff


	//   ....[1]....
        /*0080*/ 	.word	0xffffffff


	//   ....[2]....
        /*0084*/ 	.word	0xffffffff


	//   ....[3]....
        /*0088*/ 	.word	0xffffffff


	//   ....[4]....
        /*008c*/ 	.word	0xffffffff


	//   ....[5]....
        /*0090*/ 	.word	0xffffffff


	//   ....[6]....
        /*0094*/ 	.word	0xffffffff


	//   ....[7]....
        /*0098*/ 	.word	0xffffffff


	//   ....[8]....
        /*009c*/ 	.word	0xffffffff


	//   ....[9]....
        /*00a0*/ 	.word	0xffffffff


	//   ....[10]....
        /*00a4*/ 	.word	0xffffffff


	//   ....[11]....
        /*00a8*/ 	.word	0xffffffff


	//   ....[12]....
        /*00ac*/ 	.word	0xffffffff


	//   ....[13]....
        /*00b0*/ 	.word	0xffffffff


	//----- nvinfo : EIATTR_COOP_GROUP_INSTR_OFFSETS
	.align		4
.L_41:
        /*00b4*/ 	.byte	0x04, 0x28
        /*00b6*/ 	.short	(.L_43 - .L_42)


	//   ....[0]....
.L_42:
        /*00b8*/ 	.word	0x000000b0


	//   ....[1]....
        /*00bc*/ 	.word	0x00000510


	//   ....[2]....
        /*00c0*/ 	.word	0x00000880


	//   ....[3]....
        /*00c4*/ 	.word	0x00000a10


	//   ....[4]....
        /*00c8*/ 	.word	0x00000b00


	//   ....[5]....
        /*00cc*/ 	.word	0x00000c60


	//   ....[6]....
        /*00d0*/ 	.word	0x00000df0


	//   ....[7]....
        /*00d4*/ 	.word	0x00001030


	//   ....[8]....
        /*00d8*/ 	.word	0x00002550


	//   ....[9]....
        /*00dc*/ 	.word	0x00003ac0


	//   ....[10]....
        /*00e0*/ 	.word	0x00003f90


	//   ....[11]....
        /*00e4*/ 	.word	0x00003fc0


	//   ....[12]....
        /*00e8*/ 	.word	0x00004b00


	//   ....[13]....
        /*00ec*/ 	.word	0x00004d10


	//----- nvinfo : EIATTR_VRC_CTA_INIT_COUNT
	.align		4
.L_43:
        /*00f0*/ 	.byte	0x02, 0x4a
        /*00f2*/ 	.byte	0x80
	.zero		1


	//----- nvinfo : EIATTR_SYSCALL_OFFSETS
	.align		4
        /*00f4*/ 	.byte	0x04, 0x46
        /*00f6*/ 	.short	(.L_45 - .L_44)


	//   ....[0]....
.L_44:
        /*00f8*/ 	.word	0x000068d0


	//   ....[1]....
        /*00fc*/ 	.word	0x000069c0


	//   ....[2]....
        /*0100*/ 	.word	0x00007120


	//   ....[3]....
        /*0104*/ 	.word	0x00007da0


	//   ....[4]....
        /*0108*/ 	.word	0x00008a00


	//   ....[5]....
        /*010c*/ 	.word	0x00009650


	//----- nvinfo : EIATTR_MBARRIER_INSTR_OFFSETS
	.align		4
.L_45:
        /*0110*/ 	.byte	0x04, 0x39
        /*0112*/ 	.short	(.L_47 - .L_46)


	//   ....[0]....
.L_46:
        /*0114*/ 	.word	0x00000660
        /*0118*/ 	.word	0x000000ff
        /*011c*/ 	.word	0x00000000
        /*0120*/ 	.short	0x0100
        /*0122*/ 	.byte	0x04
	.zero		1


	//   ....[1]....
        /*0124*/ 	.word	0x00000670
        /*0128*/ 	.word	0x000000ff
        /*012c*/ 	.word	0x00000080
        /*0130*/ 	.short	0x0100
        /*0132*/ 	.byte	0x04
	.zero		1


	//   ....[2]....
        /*0134*/ 	.word	0x00000680
        /*0138*/ 	.word	0x000000ff
        /*013c*/ 	.word	0x00000008
        /*0140*/ 	.short	0x0100
        /*0142*/ 	.byte	0x04
	.zero		1


	//   ....[3]....
        /*0144*/ 	.word	0x00000690
        /*0148*/ 	.word	0x000000ff
        /*014c*/ 	.word	0x00000088
        /*0150*/ 	.short	0x0100
        /*0152*/ 	.byte	0x04
	.zero		1


	//   ....[4]....
        /*0154*/ 	.word	0x000006a0
        /*0158*/ 	.word	0x000000ff
        /*015c*/ 	.word	0x00000010
        /*0160*/ 	.short	0x0100
        /*0162*/ 	.byte	0x04
	.zero		1


	//   ....[5]....
        /*0164*/ 	.word	0x000006b0
        /*0168*/ 	.word	0x000000ff
        /*016c*/ 	.word	0x00000090
        /*0170*/ 	.short	0x0100
        /*0172*/ 	.byte	0x04
	.zero		1


	//   ....[6]....
        /*0174*/ 	.word	0x000006c0
        /*0178*/ 	.word	0x000000ff
        /*017c*/ 	.word	0x00000018
        /*0180*/ 	.short	0x0100
        /*0182*/ 	.byte	0x04
	.zero		1


	//   ....[7]....
        /*0184*/ 	.word	0x000006d0
        /*0188*/ 	.word	0x000000ff
        /*018c*/ 	.word	0x00000098
        /*0190*/ 	.short	0x0100
        /*0192*/ 	.byte	0x04
	.zero		1


	//   ....[8]....
        /*0194*/ 	.word	0x000006e0
        /*0198*/ 	.word	0x000000ff
        /*019c*/ 	.word	0x00000020
        /*01a0*/ 	.short	0x0100
        /*01a2*/ 	.byte	0x04
	.zero		1


	//   ....[9]....
        /*01a4*/ 	.word	0x000006f0
        /*01a8*/ 	.word	0x000000ff
        /*01ac*/ 	.word	0x000000a0
        /*01b0*/ 	.short	0x0100
        /*01b2*/ 	.byte	0x04
	.zero		1


	//   ....[10]....
        /*01b4*/ 	.word	0x00000700
        /*01b8*/ 	.word	0x000000ff
        /*01bc*/ 	.word	0x00000028
        /*01c0*/ 	.short	0x0100
        /*01c2*/ 	.byte	0x04
	.zero		1


	//   ....[11]....
        /*01c4*/ 	.word	0x00000710
        /*01c8*/ 	.word	0x000000ff
        /*01cc*/ 	.word	0x000000a8
        /*01d0*/ 	.short	0x0100
        /*01d2*/ 	.byte	0x04
	.zero		1


	//   ....[12]....
        /*01d4*/ 	.word	0x00000720
        /*01d8*/ 	.word	0x000000ff
        /*01dc*/ 	.word	0x00000030
        /*01e0*/ 	.short	0x0100
        /*01e2*/ 	.byte	0x04
	.zero		1


	//   ....[13]....
        /*01e4*/ 	.word	0x00000730
        /*01e8*/ 	.word	0x000000ff
        /*01ec*/ 	.word	0x000000b0
        /*01f0*/ 	.short	0x0100
        /*01f2*/ 	.byte	0x04
	.zero		1


	//   ....[14]....
        /*01f4*/ 	.word	0x00000740
        /*01f8*/ 	.word	0x000000ff
        /*01fc*/ 	.word	0x00000038
        /*0200*/ 	.short	0x0100
        /*0202*/ 	.byte	0x04
	.zero		1


	//   ....[15]....
        /*0204*/ 	.word	0x00000750
        /*0208*/ 	.word	0x000000ff
        /*020c*/ 	.word	0x000000b8
        /*0210*/ 	.short	0x0100
        /*0212*/ 	.byte	0x04
	.zero		1


	//   ....[16]....
        /*0214*/ 	.word	0x00000760
        /*0218*/ 	.word	0x000000ff
        /*021c*/ 	.word	0x00000040
        /*0220*/ 	.short	0x0100
        /*0222*/ 	.byte	0x04
	.zero		1


	//   ....[17]....
        /*0224*/ 	.word	0x00000770
        /*0228*/ 	.word	0x000000ff
        /*022c*/ 	.word	0x000000c0
        /*0230*/ 	.short	0x0100
        /*0232*/ 	.byte	0x04
	.zero		1


	//   ....[18]....
        /*0234*/ 	.word	0x00000780
        /*0238*/ 	.word	0x000000ff
        /*023c*/ 	.word	0x00000048
        /*0240*/ 	.short	0x0100
        /*0242*/ 	.byte	0x04
	.zero		1


	//   ....[19]....
        /*0244*/ 	.word	0x00000790
        /*0248*/ 	.word	0x000000ff
        /*024c*/ 	.word	0x000000c8
        /*0250*/ 	.short	0x0100
        /*0252*/ 	.byte	0x04
	.zero		1


	//   ....[20]....
        /*0254*/ 	.word	0x000007a0
        /*0258*/ 	.word	0x000000ff
        /*025c*/ 	.word	0x00000050
        /*0260*/ 	.short	0x0100
        /*0262*/ 	.byte	0x04
	.zero		1


	//   ....[21]....
        /*0264*/ 	.word	0x000007b0
        /*0268*/ 	.word	0x000000ff
        /*026c*/ 	.word	0x000000d0
        /*0270*/ 	.short	0x0100
        /*0272*/ 	.byte	0x04
	.zero		1


	//   ....[22]....
        /*0274*/ 	.word	0x000007c0
        /*0278*/ 	.word	0x000000ff
        /*027c*/ 	.word	0x00000058
        /*0280*/ 	.short	0x0100
        /*0282*/ 	.byte	0x04
	.zero		1


	//   ....[23]....
        /*0284*/ 	.word	0x000007d0
        /*0288*/ 	.word	0x000000ff
        /*028c*/ 	.word	0x000000d8
        /*0290*/ 	.short	0x0100
        /*0292*/ 	.byte	0x04
	.zero		1


	//   ....[24]....
        /*0294*/ 	.word	0x000007e0
        /*0298*/ 	.word	0x000000ff
        /*029c*/ 	.word	0x00000060
        /*02a0*/ 	.short	0x0100
        /*02a2*/ 	.byte	0x04
	.zero		1


	//   ....[25]....
        /*02a4*/ 	.word	0x000007f0
        /*02a8*/ 	.word	0x000000ff
        /*02ac*/ 	.word	0x000000e0
        /*02b0*/ 	.short	0x0100
        /*02b2*/ 	.byte	0x04
	.zero		1


	//   ....[26]....
        /*02b4*/ 	.word	0x00000800
        /*02b8*/ 	.word	0x000000ff
        /*02bc*/ 	.word	0x00000068
        /*02c0*/ 	.short	0x0100
        /*02c2*/ 	.byte	0x04
	.zero		1


	//   ....[27]....
        /*02c4*/ 	.word	0x00000810
        /*02c8*/ 	.word	0x000000ff
        /*02cc*/ 	.word	0x000000e8
        /*02d0*/ 	.short	0x0100
        /*02d2*/ 	.byte	0x04
	.zero		1


	//   ....[28]....
        /*02d4*/ 	.word	0x00000820
        /*02d8*/ 	.word	0x000000ff
        /*02dc*/ 	.word	0x00000070
        /*02e0*/ 	.short	0x0100
        /*02e2*/ 	.byte	0x04
	.zero		1


	//   ....[29]....
        /*02e4*/ 	.word	0x00000830
        /*02e8*/ 	.word	0x000000ff
        /*02ec*/ 	.word	0x000000f0
        /*02f0*/ 	.short	0x0100
        /*02f2*/ 	.byte	0x04
	.zero		1


	//   ....[30]....
        /*02f4*/ 	.word	0x00000840
        /*02f8*/ 	.word	0x000000ff
        /*02fc*/ 	.word	0x00000078
        /*0300*/ 	.short	0x0100
        /*0302*/ 	.byte	0x04
	.zero		1


	//   ....[31]....
        /*0304*/ 	.word	0x00000850
        /*0308*/ 	.word	0x000000ff
        /*030c*/ 	.word	0x000000f8
        /*0310*/ 	.short	0x0100
        /*0312*/ 	.byte	0x04
	.zero		1


	//   ....[32]....
        /*0314*/ 	.word	0x00000980
        /*0318*/ 	.word	0x000000ff
        /*031c*/ 	.word	0x00000100
        /*0320*/ 	.short	0x0100
        /*0322*/ 	.byte	0x04
	.zero		1


	//   ....[33]....
        /*0324*/ 	.word	0x00000990
        /*0328*/ 	.word	0x000000ff
        /*032c*/ 	.word	0x00000120
        /*0330*/ 	.short	0x0100
        /*0332*/ 	.byte	0x04
	.zero		1


	//   ....[34]....
        /*0334*/ 	.word	0x000009a0
        /*0338*/ 	.word	0x000000ff
        /*033c*/ 	.word	0x00000108
        /*0340*/ 	.short	0x0100
        /*0342*/ 	.byte	0x04
	.zero		1


	//   ....[35]....
        /*0344*/ 	.word	0x000009b0
        /*0348*/ 	.word	0x000000ff
        /*034c*/ 	.word	0x00000128
        /*0350*/ 	.short	0x0100
        /*0352*/ 	.byte	0x04
	.zero		1


	//   ....[36]....
        /*0354*/ 	.word	0x000009c0
        /*0358*/ 	.word	0x000000ff
        /*035c*/ 	.word	0x00000110
        /*0360*/ 	.short	0x0100
        /*0362*/ 	.byte	0x04
	.zero		1


	//   ....[37]....
        /*0364*/ 	.word	0x000009d0
        /*0368*/ 	.word	0x000000ff
        /*036c*/ 	.word	0x00000130
        /*0370*/ 	.short	0x0100
        /*0372*/ 	.byte	0x04
	.zero		1


	//   ....[38]....
        /*0374*/ 	.word	0x000009e0
        /*0378*/ 	.word	0x000000ff
        /*037c*/ 	.word	0x00000118
        /*0380*/ 	.short	0x0100
        /*0382*/ 	.byte	0x04
	.zero		1


	//   ....[39]....
        /*0384*/ 	.word	0x000009f0
        /*0388*/ 	.word	0x000000ff
        /*038c*/ 	.word	0x00000138
        /*0390*/ 	.short	0x0100
        /*0392*/ 	.byte	0x04
	.zero		1


	//   ....[40]....
        /*0394*/ 	.word	0x00000ad0
        /*0398*/ 	.word	0x000000ff
        /*039c*/ 	.word	0x00000140
        /*03a0*/ 	.short	0x0100
        /*03a2*/ 	.byte	0x06
	.zero		1


	//   ....[41]....
        /*03a4*/ 	.word	0x00000ae0
        /*03a8*/ 	.word	0x000000ff
        /*03ac*/ 	.word	0x00000148
        /*03b0*/ 	.short	0x0100
        /*03b2*/ 	.byte	0x06
	.zero		1


	//   ....[42]....
        /*03b4*/ 	.word	0x00000c10
        /*03b8*/ 	.word	0x000000ff
        /*03bc*/ 	.word	0x00000150
        /*03c0*/ 	.short	0x0100
        /*03c2*/ 	.byte	0x06
	.zero		1


	//   ....[43]....
        /*03c4*/ 	.word	0x00000c20
        /*03c8*/ 	.word	0x000000ff
        /*03cc*/ 	.word	0x00000160
        /*03d0*/ 	.short	0x0100
        /*03d2*/ 	.byte	0x06
	.zero		1


	//   ....[44]....
        /*03d4*/ 	.word	0x00000c30
        /*03d8*/ 	.word	0x000000ff
        /*03dc*/ 	.word	0x00000158
        /*03e0*/ 	.short	0x0100
        /*03e2*/ 	.byte	0x06
	.zero		1


	//   ....[45]....
        /*03e4*/ 	.word	0x00000c40
        /*03e8*/ 	.word	0x000000ff
        /*03ec*/ 	.word	0x00000168
        /*03f0*/ 	.short	0x0100
        /*03f2*/ 	.byte	0x06
	.zero		1


	//   ....[46]....
        /*03f4*/ 	.word	0x00000d60
        /*03f8*/ 	.word	0x000000ff
        /*03fc*/ 	.word	0x00000170
        /*0400*/ 	.short	0x0100
        /*0402*/ 	.byte	0x04
	.zero		1


	//   ....[47]....
        /*0404*/ 	.word	0x00000d70
        /*0408*/ 	.word	0x000000ff
        /*040c*/ 	.word	0x00000190
        /*0410*/ 	.short	0x0100
        /*0412*/ 	.byte	0x04
	.zero		1


	//   ....[48]....
        /*0414*/ 	.word	0x00000d80
        /*0418*/ 	.word	0x000000ff
        /*041c*/ 	.word	0x00000178
        /*0420*/ 	.short	0x0100
        /*0422*/ 	.byte	0x04
	.zero		1


	//   ....[49]....
        /*0424*/ 	.word	0x00000d90
        /*0428*/ 	.word	0x000000ff
        /*042c*/ 	.word	0x00000198
        /*0430*/ 	.short	0x0100
        /*0432*/ 	.byte	0x04
	.zero		1


	//   ....[50]....
        /*0434*/ 	.word	0x00000da0
        /*0438*/ 	.word	0x000000ff
        /*043c*/ 	.word	0x00000180
        /*0440*/ 	.short	0x0100
        /*0442*/ 	.byte	0x04
	.zero		1


	//   ....[51]....
        /*0444*/ 	.word	0x00000db0
        /*0448*/ 	.word	0x000000ff
        /*044c*/ 	.word	0x000001a0
        /*0450*/ 	.short	0x0100
        /*0452*/ 	.byte	0x04
	.zero		1


	//   ....[52]....
        /*0454*/ 	.word	0x00000dc0
        /*0458*/ 	.word	0x000000ff
        /*045c*/ 	.word	0x00000188
        /*0460*/ 	.short	0x0100
        /*0462*/ 	.byte	0x04
	.zero		1


	//   ....[53]....
        /*0464*/ 	.word	0x00000dd0
        /*0468*/ 	.word	0x000000ff
        /*046c*/ 	.word	0x000001a8
        /*0470*/ 	.short	0x0100
        /*0472*/ 	.byte	0x04
	.zero		1


	//   ....[54]....
        /*0474*/ 	.word	0x00000ec0
        /*0478*/ 	.word	0x000000ff
        /*047c*/ 	.word	0x000001b0
        /*0480*/ 	.short	0x0100
        /*0482*/ 	.byte	0x04
	.zero		1


	//   ....[55]....
        /*0484*/ 	.word	0x00000ed0
        /*0488*/ 	.word	0x000000ff
        /*048c*/ 	.word	0x000001c0
        /*0490*/ 	.short	0x0100
        /*0492*/ 	.byte	0x04
	.zero		1


	//   ....[56]....
        /*0494*/ 	.word	0x00000ee0
        /*0498*/ 	.word	0x000000ff
        /*049c*/ 	.word	0x000001b8
        /*04a0*/ 	.short	0x0100
        /*04a2*/ 	.byte	0x04
	.zero		1


	//   ....[57]....
        /*04a4*/ 	.word	0x00000ef0
        /*04a8*/ 	.word	0x000000ff
        /*04ac*/ 	.word	0x000001c8
        /*04b0*/ 	.short	0x0100
        /*04b2*/ 	.byte	0x04
	.zero		1


	//   ....[58]....
        /*04b4*/ 	.word	0x00000ff0
        /*04b8*/ 	.word	0x000000ff
        /*04bc*/ 	.word	0x000001d0
        /*04c0*/ 	.short	0x0100
        /*04c2*/ 	.byte	0x06
	.zero		1


	//   ....[59]....
        /*04c4*/ 	.word	0x00001d70
        /*04c8*/ 	.word	0x00000000
        /*04cc*/ 	.word	0x000001c0
        /*04d0*/ 	.short	0x010a
        /*04d2*/ 	.byte	0xff
	.zero		1


	//   ....[60]....
        /*04d4*/ 	.word	0x00001d90
        /*04d8*/ 	.word	0x00000000
        /*04dc*/ 	.word	0x000001b0
        /*04e0*/ 	.short	0x0101
        /*04e2*/ 	.byte	0xff
	.zero		1


	//   ....[61]....
        /*04e4*/ 	.word	0x00001e40
        /*04e8*/ 	.word	0x000000ff
        /*04ec*/ 	.word	0x00000080
        /*04f0*/ 	.short	0x010a
        /*04f2*/ 	.byte	0x04
	.zero		1


	//   ....[62]....
        /*04f4*/ 	.word	0x00001f10
        /*04f8*/ 	.word	0x000000ff
        /*04fc*/ 	.word	0x00000080
        /*0500*/ 	.short	0x010a
        /*0502*/ 	.byte	0x21
	.zero		1


	//   ....[63]....
        /*0504*/ 	.word	0x000020c0
        /*0508*/ 	.word	0x000000ff
        /*050c*/ 	.word	0x00000080
        /*0510*/ 	.short	0x010a
        /*0512*/ 	.byte	0x05
	.zero		1


	//   ....[64]....
        /*0514*/ 	.word	0x00002200
        /*0518*/ 	.word	0x000000ff
        /*051c*/ 	.word	0x00000148
        /*0520*/ 	.short	0x0101
        /*0522*/ 	.byte	0x15
	.zero		1


	//   ....[65]....
        /*0524*/ 	.word	0x00002220
        /*0528*/ 	.word	0x000000ff
        /*052c*/ 	.word	0x00000080
        /*0530*/ 	.short	0x010a
        /*0532*/ 	.byte	0x04
	.zero		1


	//   ....[66]....
        /*0534*/ 	.word	0x000022a0
        /*0538*/ 	.word	0x000000ff
        /*053c*/ 	.word	0x00000080
        /*0540*/ 	.short	0x010a
        /*0542*/ 	.byte	0x11
	.zero		1


	//   ....[67]....
        /*0544*/ 	.word	0x00002430
        /*0548*/ 	.word	0x000000ff
        /*054c*/ 	.word	0x00000080
        /*0550*/ 	.short	0x010a
        /*0552*/ 	.byte	0x05
	.zero		1


	//   ....[68]....
        /*0554*/ 	.word	0x00002580
        /*0558*/ 	.word	0x00000003
        /*055c*/ 	.word	0x00000150
        /*0560*/ 	.short	0x010a
        /*0562*/ 	.byte	0xff
	.zero		1


	//   ....[69]....
        /*0564*/ 	.word	0x000026d0
        /*0568*/ 	.word	0x00000000
        /*056c*/ 	.word	0x00000000
        /*0570*/ 	.short	0x0101
        /*0572*/ 	.byte	0xff
	.zero		1


	//   ....[70]....
        /*0574*/ 	.word	0x00002c80
        /*0578*/ 	.word	0x000000ff
        /*057c*/ 	.word	0x00000000
        /*0580*/ 	.short	0x010a
        /*0582*/ 	.byte	0x04
	.zero		1


	//   ....[71]....
        /*0584*/ 	.word	0x00002d10
        /*0588*/ 	.word	0x000000ff
        /*058c*/ 	.word	0x00000000
        /*0590*/ 	.short	0x010a
        /*0592*/ 	.byte	0x05
	.zero		1


	//   ....[72]....
        /*0594*/ 	.word	0x00002da0
        /*0598*/ 	.word	0x000000ff
        /*059c*/ 	.word	0x00000000
        /*05a0*/ 	.short	0x010a
        /*05a2*/ 	.byte	0x05
	.zero		1


	//   ....[73]....
        /*05a4*/ 	.word	0x00002e30
        /*05a8*/ 	.word	0x000000ff
        /*05ac*/ 	.word	0x00000000
        /*05b0*/ 	.short	0x010a
        /*05b2*/ 	.byte	0x05
	.zero		1


	//   ....[74]....
        /*05b4*/ 	.word	0x00002ec0
        /*05b8*/ 	.word	0x000000ff
        /*05bc*/ 	.word	0x00000000
        /*05c0*/ 	.short	0x010a
        /*05c2*/ 	.byte	0x05
	.zero		1


	//   ....[75]....
        /*05c4*/ 	.word	0x00002f50
        /*05c8*/ 	.word	0x000000ff
        /*05cc*/ 	.word	0x00000000
        /*05d0*/ 	.short	0x010a
        /*05d2*/ 	.byte	0x05
	.zero		1


	//   ....[76]....
        /*05d4*/ 	.word	0x00002fe0
        /*05d8*/ 	.word	0x000000ff
        /*05dc*/ 	.word	0x00000000
        /*05e0*/ 	.short	0x010a
        /*05e2*/ 	.byte	0x05
	.zero		1


	//   ....[77]....
        /*05e4*/ 	.word	0x00003070
        /*05e8*/ 	.word	0x000000ff
        /*05ec*/ 	.word	0x00000000
        /*05f0*/ 	.short	0x010a
        /*05f2*/ 	.byte	0x05
	.zero		1


	//   ....[78]....
        /*05f4*/ 	.word	0x00003100
        /*05f8*/ 	.word	0x000000ff
        /*05fc*/ 	.word	0x00000000
        /*0600*/ 	.short	0x010a
        /*0602*/ 	.byte	0x05
	.zero		1


	//   ....[79]....
        /*0604*/ 	.word	0x00003190
        /*0608*/ 	.word	0x000000ff
        /*060c*/ 	.word	0x00000000
        /*0610*/ 	.short	0x010a
        /*0612*/ 	.byte	0x05
	.zero		1


	//   ....[80]....
        /*0614*/ 	.word	0x00003220
        /*0618*/ 	.word	0x000000ff
        /*061c*/ 	.word	0x00000000
        /*0620*/ 	.short	0x010a
        /*0622*/ 	.byte	0x05
	.zero		1


	//   ....[81]....
        /*0624*/ 	.word	0x000032b0
        /*0628*/ 	.word	0x000000ff
        /*062c*/ 	.word	0x00000000
        /*0630*/ 	.short	0x010a
        /*0632*/ 	.byte	0x05
	.zero		1


	//   ....[82]....
        /*0634*/ 	.word	0x00003340
        /*0638*/ 	.word	0x000000ff
        /*063c*/ 	.word	0x00000000
        /*0640*/ 	.short	0x010a
        /*0642*/ 	.byte	0x05
	.zero		1


	//   ....[83]....
        /*0644*/ 	.word	0x000033d0
        /*0648*/ 	.word	0x000000ff
        /*064c*/ 	.word	0x00000000
        /*0650*/ 	.short	0x010a
        /*0652*/ 	.byte	0x05
	.zero		1


	//   ....[84]....
        /*0654*/ 	.word	0x00003460
        /*0658*/ 	.word	0x000000ff
        /*065c*/ 	.word	0x00000000
        /*0660*/ 	.short	0x010a
        /*0662*/ 	.byte	0x05
	.zero		1


	//   ....[85]....
        /*0664*/ 	.word	0x00003500
        /*0668*/ 	.word	0x00000000
        /*066c*/ 	.word	0x00000000
        /*0670*/ 	.short	0x010a
        /*0672*/ 	.byte	0xff
	.zero		1


	//   ....[86]....
        /*0674*/ 	.word	0x00003620
        /*0678*/ 	.word	0x00000002
        /*067c*/ 	.word	0x000001b0
        /*0680*/ 	.short	0x010a
        /*0682*/ 	.byte	0xff
	.zero		1


	//   ....[87]....
        /*0684*/ 	.word	0x00003680
        /*0688*/ 	.word	0x00000004
        /*068c*/ 	.word	0x00000000
        /*0690*/ 	.short	0x0101
        /*0692*/ 	.byte	0xff
	.zero		1


	//   ....[88]....
        /*0694*/ 	.word	0x000036a0
        /*0698*/ 	.word	0x000000ff
        /*069c*/ 	.word	0x00000160
        /*06a0*/ 	.short	0x010a
        /*06a2*/ 	.byte	0x04
	.zero		1


	//   ....[89]....
        /*06a4*/ 	.word	0x000037c0
        /*06a8*/ 	.word	0x00000002
        /*06ac*/ 	.word	0x00000150
        /*06b0*/ 	.short	0x010a
        /*06b2*/ 	.byte	0xff
	.zero		1


	//   ....[90]....
        /*06b4*/ 	.word	0x000038d0
        /*06b8*/ 	.word	0x00000002
        /*06bc*/ 	.word	0x00000000
        /*06c0*/ 	.short	0x0101
        /*06c2*/ 	.byte	0xff
	.zero		1


	//   ....[91]....
        /*06c4*/ 	.word	0x00003960
        /*06c8*/ 	.word	0x000000ff
        /*06cc*/ 	.word	0x00000160
        /*06d0*/ 	.short	0x0106
        /*06d2*/ 	.byte	0x04
	.zero		1


	//   ....[92]....
        /*06d4*/ 	.word	0x00003980
        /*06d8*/ 	.word	0x000000ff
        /*06dc*/ 	.word	0x00000160
        /*06e0*/ 	.short	0x010a
        /*06e2*/ 	.byte	0x04
	.zero		1


	//   ....[93]....
        /*06e4*/ 	.word	0x00003a10
        /*06e8*/ 	.word	0x000000ff
        /*06ec*/ 	.word	0x00000160
        /*06f0*/ 	.short	0x0106
        /*06f2*/ 	.byte	0x07
	.zero		1


	//   ....[94]....
        /*06f4*/ 	.word	0x00003a50
        /*06f8*/ 	.word	0x00000000
        /*06fc*/ 	.word	0x00000160
        /*0700*/ 	.short	0x010a
        /*0702*/ 	.byte	0xff
	.zero		1


	//   ....[95]....
        /*0704*/ 	.word	0x00003c90
        /*0708*/ 	.word	0x000000ff
        /*070c*/ 	.word	0x00000008
        /*0710*/ 	.short	0x010a
        /*0712*/ 	.byte	0x05
	.zero		1


	//   ....[96]....
        /*0714*/ 	.word	0x00003cb0
        /*0718*/ 	.word	0x000000ff
        /*071c*/ 	.word	0x00000008
        /*0720*/ 	.short	0x010a
        /*0722*/ 	.byte	0x05
	.zero		1


	//   ....[97]....
        /*0724*/ 	.word	0x00003e40
        /*0728*/ 	.word	0x000000ff
        /*072c*/ 	.word	0x00000008
        /*0730*/ 	.short	0x010a
        /*0732*/ 	.byte	0x05
	.zero		1


	//   ....[98]....
        /*0734*/ 	.word	0x00003e60
        /*0738*/ 	.word	0x000000ff
        /*073c*/ 	.word	0x00000008
        /*0740*/ 	.short	0x010a
        /*0742*/ 	.byte	0x05
	.zero		1


	//   ....[99]....
        /*0744*/ 	.word	0x00003f20
        /*0748*/ 	.word	0x000000ff
        /*074c*/ 	.word	0x00000000
        /*0750*/ 	.short	0x0101
        /*0752*/ 	.byte	0x04
	.zero		1


	//   ....[100]....
        /*0754*/ 	.word	0x00004220
        /*0758*/ 	.word	0x00000000
        /*075c*/ 	.word	0x00000150
        /*0760*/ 	.short	0x010a
        /*0762*/ 	.byte	0xff
	.zero		1


	//   ....[101]....
        /*0764*/ 	.word	0x000042e0
        /*0768*/ 	.word	0x00000000
        /*076c*/ 	.word	0x00000000
        /*0770*/ 	.short	0x0101
        /*0772*/ 	.byte	0xff
	.zero		1


	//   ....[102]....
        /*0774*/ 	.word	0x000043a0
        /*0778*/ 	.word	0x000000ff
        /*077c*/ 	.word	0x00000000
        /*0780*/ 	.short	0x010a
        /*0782*/ 	.byte	0x04
	.zero		1


	//   ....[103]....
        /*0784*/ 	.word	0x000043b0
        /*0788*/ 	.word	0x000000ff
        /*078c*/ 	.word	0x00000190
        /*0790*/ 	.short	0x010a
        /*0792*/ 	.byte	0x17
	.zero		1


	//   ....[104]....
        /*0794*/ 	.word	0x00004460
        /*0798*/ 	.word	0x000000ff
        /*079c*/ 	.word	0x00000000
        /*07a0*/ 	.short	0x010a
        /*07a2*/ 	.byte	0x05
	.zero		1


	//   ....[105]....
        /*07a4*/ 	.word	0x000045a0
        /*07a8*/ 	.word	0x000000ff
        /*07ac*/ 	.word	0x00000000
        /*07b0*/ 	.short	0x010a
        /*07b2*/ 	.byte	0x04
	.zero		1


	//   ....[106]....
        /*07b4*/ 	.word	0x000047f0
        /*07b8*/ 	.word	0x000000ff
        /*07bc*/ 	.word	0x00000000
        /*07c0*/ 	.short	0x010a
        /*07c2*/ 	.byte	0x04
	.zero		1


	//   ....[107]....
        /*07c4*/ 	.word	0x00004880
        /*07c8*/ 	.word	0x000000ff
        /*07cc*/ 	.word	0x00000000
        /*07d0*/ 	.short	0x010a
        /*07d2*/ 	.byte	0x05
	.zero		1


	//   ....[108]....
        /*07d4*/ 	.word	0x00004910
        /*07d8*/ 	.word	0x000000ff
        /*07dc*/ 	.word	0x00000000
        /*07e0*/ 	.short	0x010a
        /*07e2*/ 	.byte	0x05
	.zero		1


	//   ....[109]....
        /*07e4*/ 	.word	0x000049b0
        /*07e8*/ 	.word	0x00000000
        /*07ec*/ 	.word	0x00000000
        /*07f0*/ 	.short	0x010a
        /*07f2*/ 	.byte	0xff
	.zero		1


	//   ....[110]....
        /*07f4*/ 	.word	0x000049f0
        /*07f8*/ 	.word	0x00000000
        /*07fc*/ 	.word	0x00000000
        /*0800*/ 	.short	0x010a
        /*0802*/ 	.byte	0xff
	.zero		1


	//   ....[111]....
        /*0804*/ 	.word	0x00004a60
        /*0808*/ 	.word	0x000000ff
        /*080c*/ 	.word	0x00000000
        /*0810*/ 	.short	0x0101
        /*0812*/ 	.byte	0x04
	.zero		1


	//   ....[112]....
        /*0814*/ 	.word	0x00004aa0
        /*0818*/ 	.word	0x000000ff
        /*081c*/ 	.word	0x000001d0
        /*0820*/ 	.short	0x010a
        /*0822*/ 	.byte	0x11
	.zero		1


	//   ....[113]....
        /*0824*/ 	.word	0x00004af0
        /*0828*/ 	.word	0x000000ff
        /*082c*/ 	.word	0x00000000
        /*0830*/ 	.short	0x0101
        /*0832*/ 	.byte	0x04
	.zero		1


	//   ....[114]....
        /*0834*/ 	.word	0x00004fc0
        /*0838*/ 	.word	0x0000000c
        /*083c*/ 	.word	0x00000150
        /*0840*/ 	.short	0x010a
        /*0842*/ 	.byte	0xff
	.zero		1


	//   ....[115]....
        /*0844*/ 	.word	0x00005130
        /*0848*/ 	.word	0x00000000
        /*084c*/ 	.word	0x00000000
        /*0850*/ 	.short	0x0101
        /*0852*/ 	.byte	0xff
	.zero		1


	//   ....[116]....
        /*0854*/ 	.word	0x000055c0
        /*0858*/ 	.word	0x000000ff
        /*085c*/ 	.word	0x00000148
        /*0860*/ 	.short	0x010a
        /*0862*/ 	.byte	0x15
	.zero		1


	//   ....[117]....
        /*0864*/ 	.word	0x00005740
        /*0868*/ 	.word	0x000000ff
        /*086c*/ 	.word	0x00000120
        /*0870*/ 	.short	0x010a
        /*0872*/ 	.byte	0x15
	.zero		1


	//   ....[118]....
        /*0874*/ 	.word	0x000058b0
        /*0878*/ 	.word	0x000000ff
        /*087c*/ 	.word	0x00000100
        /*0880*/ 	.short	0x010b
        /*0882*/ 	.byte	0x15
	.zero		1


	//   ....[119]....
        /*0884*/ 	.word	0x000058c0
        /*0888*/ 	.word	0x000000ff
        /*088c*/ 	.word	0x00000000
        /*0890*/ 	.short	0x0101
        /*0892*/ 	.byte	0x28
	.zero		1


	//   ....[120]....
        /*0894*/ 	.word	0x000058d0
        /*0898*/ 	.word	0x000000ff
        /*089c*/ 	.word	0x00000128
        /*08a0*/ 	.short	0x010a
        /*08a2*/ 	.byte	0x15
	.zero		1


	//   ....[121]....
        /*08a4*/ 	.word	0x00005a20
        /*08a8*/ 	.word	0x000000ff
        /*08ac*/ 	.word	0x00000108
        /*08b0*/ 	.short	0x010b
        /*08b2*/ 	.byte	0x15
	.zero		1


	//   ....[122]....
        /*08b4*/ 	.word	0x00005a30
        /*08b8*/ 	.word	0x000000ff
        /*08bc*/ 	.word	0x00000000
        /*08c0*/ 	.short	0x0101
        /*08c2*/ 	.byte	0x27
	.zero		1


	//   ....[123]....
        /*08c4*/ 	.word	0x00005a40
        /*08c8*/ 	.word	0x000000ff
        /*08cc*/ 	.word	0x00000130
        /*08d0*/ 	.short	0x010a
        /*08d2*/ 	.byte	0x15
	.zero		1


	//   ....[124]....
        /*08d4*/ 	.word	0x00005b80
        /*08d8*/ 	.word	0x000000ff
        /*08dc*/ 	.word	0x00000110
        /*08e0*/ 	.short	0x010b
        /*08e2*/ 	.byte	0x15
	.zero		1


	//   ....[125]....
        /*08e4*/ 	.word	0x00005b90
        /*08e8*/ 	.word	0x000000ff
        /*08ec*/ 	.word	0x00000000
        /*08f0*/ 	.short	0x0101
        /*08f2*/ 	.byte	0x34
	.zero		1


	//   ....[126]....
        /*08f4*/ 	.word	0x00005ba0
        /*08f8*/ 	.word	0x000000ff
        /*08fc*/ 	.word	0x00000138
        /*0900*/ 	.short	0x010a
        /*0902*/ 	.byte	0x15
	.zero		1


	//   ....[127]....
        /*0904*/ 	.word	0x00005d90
        /*0908*/ 	.word	0x000000ff
        /*090c*/ 	.word	0x00000118
        /*0910*/ 	.short	0x010b
        /*0912*/ 	.byte	0x15
	.zero		1


	//   ....[128]....
        /*0914*/ 	.word	0x00005da0
        /*0918*/ 	.word	0x000000ff
        /*091c*/ 	.word	0x00000000
        /*0920*/ 	.short	0x0101
        /*0922*/ 	.byte	0x26
	.zero		1


	//   ....[129]....
        /*0924*/ 	.word	0x00005dd0
        /*0928*/ 	.word	0x000000ff
        /*092c*/ 	.word	0x00000120
        /*0930*/ 	.short	0x010a
        /*0932*/ 	.byte	0x15
	.zero		1


	//   ....[130]....
        /*0934*/ 	.word	0x00005df0
        /*0938*/ 	.word	0x000000ff
        /*093c*/ 	.word	0x00000128
        /*0940*/ 	.short	0x010a
        /*0942*/ 	.byte	0x15
	.zero		1


	//   ....[131]....
        /*0944*/ 	.word	0x00005e10
        /*0948*/ 	.word	0x000000ff
        /*094c*/ 	.word	0x00000130
        /*0950*/ 	.short	0x010a
        /*0952*/ 	.byte	0x15
	.zero		1


	//   ....[132]....
        /*0954*/ 	.word	0x00005e50
        /*0958*/ 	.word	0x00000000
        /*095c*/ 	.word	0x00000138
        /*0960*/ 	.short	0x010a
        /*0962*/ 	.byte	0xff
	.zero		1


	//   ....[133]....
        /*0964*/ 	.word	0x00006160
        /*0968*/ 	.word	0x00000003
        /*096c*/ 	.word	0x00000150
        /*0970*/ 	.short	0x010a
        /*0972*/ 	.byte	0xff
	.zero		1


	//   ....[134]....
        /*0974*/ 	.word	0x000062e0
        /*0978*/ 	.word	0x00000000
        /*097c*/ 	.word	0x00000000
        /*0980*/ 	.short	0x0101
        /*0982*/ 	.byte	0xff
	.zero		1


	//   ....[135]....
        /*0984*/ 	.word	0x00006e00
        /*0988*/ 	.word	0x000000ff
        /*098c*/ 	.word	0x00000100
        /*0990*/ 	.short	0x010a
        /*0992*/ 	.byte	0x2c
	.zero		1


	//   ....[136]....
        /*0994*/ 	.word	0x00006e20
        /*0998*/ 	.word	0x00000064
        /*099c*/ 	.word	0x00000170
        /*09a0*/ 	.short	0x010a
        /*09a2*/ 	.byte	0xff
	.zero		1


	//   ....[137]....
        /*09a4*/ 	.word	0x00006f10
        /*09a8*/ 	.word	0x000000ff
        /*09ac*/ 	.word	0x00000100
        /*09b0*/ 	.short	0x010a
        /*09b2*/ 	.byte	0x2c
	.zero		1


	//   ....[138]....
        /*09b4*/ 	.word	0x00007000
        /*09b8*/ 	.word	0x00000064
        /*09bc*/ 	.word	0x00000170
        /*09c0*/ 	.short	0x010a
        /*09c2*/ 	.byte	0xff
	.zero		1


	//   ....[139]....
        /*09c4*/ 	.word	0x00007ad0
        /*09c8*/ 	.word	0x00000000
        /*09cc*/ 	.word	0x00000000
        /*09d0*/ 	.short	0x0101
        /*09d2*/ 	.byte	0xff
	.zero		1


	//   ....[140]....
        /*09d4*/ 	.word	0x00007ae0
        /*09d8*/ 	.word	0x00000003
        /*09dc*/ 	.word	0x00000100
        /*09e0*/ 	.short	0x010a
        /*09e2*/ 	.byte	0xff
	.zero		1


	//   ....[141]....
        /*09e4*/ 	.word	0x00007bc0
        /*09e8*/ 	.word	0x00000003
        /*09ec*/ 	.word	0x00000100
        /*09f0*/ 	.short	0x010a
        /*09f2*/ 	.byte	0xff
	.zero		1


	//   ....[142]....
        /*09f4*/ 	.word	0x00008730
        /*09f8*/ 	.word	0x00000066
        /*09fc*/ 	.word	0x00000000
        /*0a00*/ 	.short	0x0101
        /*0a02*/ 	.byte	0xff
	.zero		1


	//   ....[143]....
        /*0a04*/ 	.word	0x00008750
        /*0a08*/ 	.word	0x0000003e
        /*0a0c*/ 	.word	0x00000100
        /*0a10*/ 	.short	0x010a
        /*0a12*/ 	.byte	0xff
	.zero		1


	//   ....[144]....
        /*0a14*/ 	.word	0x00008820
        /*0a18*/ 	.word	0x0000003e
        /*0a1c*/ 	.word	0x00000100
        /*0a20*/ 	.short	0x010a
        /*0a22*/ 	.byte	0xff
	.zero		1


	//   ....[145]....
        /*0a24*/ 	.word	0x00009380
        /*0a28*/ 	.word	0x0000003e
        /*0a2c*/ 	.word	0x00000000
        /*0a30*/ 	.short	0x0101
        /*0a32*/ 	.byte	0xff
	.zero		1


	//   ....[146]....
        /*0a34*/ 	.word	0x000093a0
        /*0a38*/ 	.word	0x0000003d
        /*0a3c*/ 	.word	0x00000100
        /*0a40*/ 	.short	0x010a
        /*0a42*/ 	.byte	0xff
	.zero		1


	//   ....[147]....
        /*0a44*/ 	.word	0x00009470
        /*0a48*/ 	.word	0x0000003d
        /*0a4c*/ 	.word	0x00000100
        /*0a50*/ 	.short	0x010a
        /*0a52*/ 	.byte	0xff
	.zero		1


	//   ....[148]....
        /*0a54*/ 	.word	0x00009740
        /*0a58*/ 	.word	0x00000064
        /*0a5c*/ 	.word	0x00000000
        /*0a60*/ 	.short	0x0101
        /*0a62*/ 	.byte	0xff
	.zero		1


	//   ....[149]....
        /*0a64*/ 	.word	0x0000a020
        /*0a68*/ 	.word	0x00000002
        /*0a6c*/ 	.word	0x00000000
        /*0a70*/ 	.short	0x0101
        /*0a72*/ 	.byte	0xff
	.zero		1


	//   ....[150]....
        /*0a74*/ 	.word	0x0000a2c0
        /*0a78*/ 	.word	0x000000ff
        /*0a7c*/ 	.word	0x00000000
        /*0a80*/ 	.short	0x0101
        /*0a82*/ 	.byte	0x06
	.zero		1


	//   ....[151]....
        /*0a84*/ 	.word	0x0000a2e0
        /*0a88*/ 	.word	0x00000000
        /*0a8c*/ 	.word	0x000001c0
        /*0a90*/ 	.short	0x010a
        /*0a92*/ 	.byte	0xff
	.zero		1


	//   ....[152]....
        /*0a94*/ 	.word	0x0000a340
        /*0a98*/ 	.word	0x00000000
        /*0a9c*/ 	.word	0x00000080
        /*0aa0*/ 	.short	0x010a
        /*0aa2*/ 	.byte	0xff
	.zero		1


	//   ....[153]....
        /*0aa4*/ 	.word	0x0000a3a0
        /*0aa8*/ 	.word	0x00000000
        /*0aac*/ 	.word	0x00000080
        /*0ab0*/ 	.short	0x010a
        /*0ab2*/ 	.byte	0xff
	.zero		1


	//   ....[154]....
        /*0ab4*/ 	.word	0x0000a3f0
        /*0ab8*/ 	.word	0x00000003
        /*0abc*/ 	.word	0x00000150
        /*0ac0*/ 	.short	0x010a
        /*0ac2*/ 	.byte	0xff
	.zero		1


	//   ....[155]....
        /*0ac4*/ 	.word	0x0000a450
        /*0ac8*/ 	.word	0x00000000
        /*0acc*/ 	.word	0x00000000
        /*0ad0*/ 	.short	0x010a
        /*0ad2*/ 	.byte	0xff
	.zero		1


	//   ....[156]....
        /*0ad4*/ 	.word	0x0000a4b0
        /*0ad8*/ 	.word	0x00000000
        /*0adc*/ 	.word	0x00000000
        /*0ae0*/ 	.short	0x010a
        /*0ae2*/ 	.byte	0xff
	.zero		1


	//   ....[157]....
        /*0ae4*/ 	.word	0x0000a510
        /*0ae8*/ 	.word	0x00000000
        /*0aec*/ 	.word	0x00000000
        /*0af0*/ 	.short	0x010a
        /*0af2*/ 	.byte	0xff
	.zero		1


	//   ....[158]....
        /*0af4*/ 	.word	0x0000a570
        /*0af8*/ 	.word	0x00000000
        /*0afc*/ 	.word	0x00000000
        /*0b00*/ 	.short	0x010a
        /*0b02*/ 	.byte	0xff
	.zero		1


	//   ....[159]....
        /*0b04*/ 	.word	0x0000a5d0
        /*0b08*/ 	.word	0x00000000
        /*0b0c*/ 	.word	0x00000000
        /*0b10*/ 	.short	0x010a
        /*0b12*/ 	.byte	0xff
	.zero		1


	//   ....[160]....
        /*0b14*/ 	.word	0x0000a630
        /*0b18*/ 	.word	0x00000000
        /*0b1c*/ 	.word	0x00000000
        /*0b20*/ 	.short	0x010a
        /*0b22*/ 	.byte	0xff
	.zero		1


	//   ....[161]....
        /*0b24*/ 	.word	0x0000a690
        /*0b28*/ 	.word	0x00000000
        /*0b2c*/ 	.word	0x00000000
        /*0b30*/ 	.short	0x010a
        /*0b32*/ 	.byte	0xff
	.zero		1


	//   ....[162]....
        /*0b34*/ 	.word	0x0000a6f0
        /*0b38*/ 	.word	0x00000000
        /*0b3c*/ 	.word	0x00000000
        /*0b40*/ 	.short	0x010a
        /*0b42*/ 	.byte	0xff
	.zero		1


	//   ....[163]....
        /*0b44*/ 	.word	0x0000a750
        /*0b48*/ 	.word	0x00000000
        /*0b4c*/ 	.word	0x00000000
        /*0b50*/ 	.short	0x010a
        /*0b52*/ 	.byte	0xff
	.zero		1


	//   ....[164]....
        /*0b54*/ 	.word	0x0000a7b0
        /*0b58*/ 	.word	0x00000000
        /*0b5c*/ 	.word	0x00000000
        /*0b60*/ 	.short	0x010a
        /*0b62*/ 	.byte	0xff
	.zero		1


	//   ....[165]....
        /*0b64*/ 	.word	0x0000a810
        /*0b68*/ 	.word	0x00000000
        /*0b6c*/ 	.word	0x00000000
        /*0b70*/ 	.short	0x010a
        /*0b72*/ 	.byte	0xff
	.zero		1


	//   ....[166]....
        /*0b74*/ 	.word	0x0000a870
        /*0b78*/ 	.word	0x00000000
        /*0b7c*/ 	.word	0x00000000
        /*0b80*/ 	.short	0x010a
        /*0b82*/ 	.byte	0xff
	.zero		1


	//   ....[167]....
        /*0b84*/ 	.word	0x0000a8d0
        /*0b88*/ 	.word	0x00000000
        /*0b8c*/ 	.word	0x00000000
        /*0b90*/ 	.short	0x010a
        /*0b92*/ 	.byte	0xff
	.zero		1


	//   ....[168]....
        /*0b94*/ 	.word	0x0000a930
        /*0b98*/ 	.word	0x00000000
        /*0b9c*/ 	.word	0x00000000
        /*0ba0*/ 	.short	0x010a
        /*0ba2*/ 	.byte	0xff
	.zero		1


	//   ....[169]....
        /*0ba4*/ 	.word	0x0000a990
        /*0ba8*/ 	.word	0x00000000
        /*0bac*/ 	.word	0x00000000
        /*0bb0*/ 	.short	0x010a
        /*0bb2*/ 	.byte	0xff
	.zero		1


	//   ....[170]....
        /*0bb4*/ 	.word	0x0000a9e0
        /*0bb8*/ 	.word	0x00000002
        /*0bbc*/ 	.word	0x000001b0
        /*0bc0*/ 	.short	0x010a
        /*0bc2*/ 	.byte	0xff
	.zero		1


	//   ....[171]....
        /*0bc4*/ 	.word	0x0000aa40
        /*0bc8*/ 	.word	0x00000002
        /*0bcc*/ 	.word	0x00000160
        /*0bd0*/ 	.short	0x010a
        /*0bd2*/ 	.byte	0xff
	.zero		1


	//   ....[172]....
        /*0bd4*/ 	.word	0x0000aa90
        /*0bd8*/ 	.word	0x00000002
        /*0bdc*/ 	.word	0x00000150
        /*0be0*/ 	.short	0x010a
        /*0be2*/ 	.byte	0xff
	.zero		1


	//   ....[173]....
        /*0be4*/ 	.word	0x0000aaf0
        /*0be8*/ 	.word	0x00000000
        /*0bec*/ 	.word	0x00000160
        /*0bf0*/ 	.short	0x010a
        /*0bf2*/ 	.byte	0xff
	.zero		1


	//   ....[174]....
        /*0bf4*/ 	.word	0x0000ab50
        /*0bf8*/ 	.word	0x00000000
        /*0bfc*/ 	.word	0x00000008
        /*0c00*/ 	.short	0x010a
        /*0c02*/ 	.byte	0xff
	.zero		1


	//   ....[175]....
        /*0c04*/ 	.word	0x0000ac40
        /*0c08*/ 	.word	0x00000000
        /*0c0c*/ 	.word	0x00000008
        /*0c10*/ 	.short	0x010a
        /*0c12*/ 	.byte	0xff
	.zero		1


	//   ....[176]....
        /*0c14*/ 	.word	0x0000ac90
        /*0c18*/ 	.word	0x00000000
        /*0c1c*/ 	.word	0x00000150
        /*0c20*/ 	.short	0x010a
        /*0c22*/ 	.byte	0xff
	.zero		1


	//   ....[177]....
        /*0c24*/ 	.word	0x0000acf0
        /*0c28*/ 	.word	0x00000000
        /*0c2c*/ 	.word	0x00000190
        /*0c30*/ 	.short	0x010a
        /*0c32*/ 	.byte	0xff
	.zero		1


	//   ....[178]....
        /*0c34*/ 	.word	0x0000ad50
        /*0c38*/ 	.word	0x00000000
        /*0c3c*/ 	.word	0x00000000
        /*0c40*/ 	.short	0x010a
        /*0c42*/ 	.byte	0xff
	.zero		1


	//   ....[179]....
        /*0c44*/ 	.word	0x0000adb0
        /*0c48*/ 	.word	0x00000000
        /*0c4c*/ 	.word	0x00000000
        /*0c50*/ 	.short	0x010a
        /*0c52*/ 	.byte	0xff
	.zero		1


	//   ....[180]....
        /*0c54*/ 	.word	0x0000ae10
        /*0c58*/ 	.word	0x00000000
        /*0c5c*/ 	.word	0x00000000
        /*0c60*/ 	.short	0x010a
        /*0c62*/ 	.byte	0xff
	.zero		1


	//   ....[181]....
        /*0c64*/ 	.word	0x0000ae70
        /*0c68*/ 	.word	0x00000000
        /*0c6c*/ 	.word	0x00000000
        /*0c70*/ 	.short	0x010a
        /*0c72*/ 	.byte	0xff
	.zero		1


	//   ....[182]....
        /*0c74*/ 	.word	0x0000aed0
        /*0c78*/ 	.word	0x00000000
        /*0c7c*/ 	.word	0x000001d0
        /*0c80*/ 	.short	0x010a
        /*0c82*/ 	.byte	0xff
	.zero		1


	//   ....[183]....
        /*0c84*/ 	.word	0x0000af20
        /*0c88*/ 	.word	0x0000000c
        /*0c8c*/ 	.word	0x00000150
        /*0c90*/ 	.short	0x010a
        /*0c92*/ 	.byte	0xff
	.zero		1


	//   ....[184]....
        /*0c94*/ 	.word	0x0000af80
        /*0c98*/ 	.word	0x00000000
        /*0c9c*/ 	.word	0x00000148
        /*0ca0*/ 	.short	0x010a
        /*0ca2*/ 	.byte	0xff
	.zero		1


	//   ....[185]....
        /*0ca4*/ 	.word	0x0000afe0
        /*0ca8*/ 	.word	0x00000000
        /*0cac*/ 	.word	0x00000120
        /*0cb0*/ 	.short	0x010a
        /*0cb2*/ 	.byte	0xff
	.zero		1


	//   ....[186]....
        /*0cb4*/ 	.word	0x0000b040
        /*0cb8*/ 	.word	0x00000000
        /*0cbc*/ 	.word	0x00000128
        /*0cc0*/ 	.short	0x010a
        /*0cc2*/ 	.byte	0xff
	.zero		1


	//   ....[187]....
        /*0cc4*/ 	.word	0x0000b0a0
        /*0cc8*/ 	.word	0x00000000
        /*0ccc*/ 	.word	0x00000130
        /*0cd0*/ 	.short	0x010a
        /*0cd2*/ 	.byte	0xff
	.zero		1


	//   ....[188]....
        /*0cd4*/ 	.word	0x0000b100
        /*0cd8*/ 	.word	0x00000000
        /*0cdc*/ 	.word	0x00000138
        /*0ce0*/ 	.short	0x010a
        /*0ce2*/ 	.byte	0xff
	.zero		1


	//   ....[189]....
        /*0ce4*/ 	.word	0x0000b160
        /*0ce8*/ 	.word	0x00000000
        /*0cec*/ 	.word	0x00000120
        /*0cf0*/ 	.short	0x010a
        /*0cf2*/ 	.byte	0xff
	.zero		1


	//   ....[190]....
        /*0cf4*/ 	.word	0x0000b1c0
        /*0cf8*/ 	.word	0x00000000
        /*0cfc*/ 	.word	0x00000128
        /*0d00*/ 	.short	0x010a
        /*0d02*/ 	.byte	0xff
	.zero		1


	//   ....[191]....
        /*0d04*/ 	.word	0x0000b220
        /*0d08*/ 	.word	0x00000000
        /*0d0c*/ 	.word	0x00000130
        /*0d10*/ 	.short	0x010a
        /*0d12*/ 	.byte	0xff
	.zero		1


	//   ....[192]....
        /*0d14*/ 	.word	0x0000b270
        /*0d18*/ 	.word	0x00000003
        /*0d1c*/ 	.word	0x00000150
        /*0d20*/ 	.short	0x010a
        /*0d22*/ 	.byte	0xff
	.zero		1


	//   ....[193]....
        /*0d24*/ 	.word	0x0000b2d0
        /*0d28*/ 	.word	0x00000000
        /*0d2c*/ 	.word	0x00000100
        /*0d30*/ 	.short	0x010a
        /*0d32*/ 	.byte	0xff
	.zero		1


	//   ....[194]....
        /*0d34*/ 	.word	0x0000b320
        /*0d38*/ 	.word	0x00000064
        /*0d3c*/ 	.word	0x00000170
        /*0d40*/ 	.short	0x010a
        /*0d42*/ 	.byte	0xff
	.zero		1


	//   ....[195]....
        /*0d44*/ 	.word	0x0000b370
        /*0d48*/ 	.word	0x00000003
        /*0d4c*/ 	.word	0x00000100
        /*0d50*/ 	.short	0x010a
        /*0d52*/ 	.byte	0xff
	.zero		1


	//   ....[196]....
        /*0d54*/ 	.word	0x0000b3c0
        /*0d58*/ 	.word	0x0000003e
        /*0d5c*/ 	.word	0x00000100
        /*0d60*/ 	.short	0x010a
        /*0d62*/ 	.byte	0xff
	.zero		1


	//   ....[197]....
        /*0d64*/ 	.word	0x0000b410
        /*0d68*/ 	.word	0x0000003d
        /*0d6c*/ 	.word	0x00000100
        /*0d70*/ 	.short	0x010a
        /*0d72*/ 	.byte	0xff
	.zero		1


	//----- nvinfo : EIATTR_NUM_MBARRIERS
	.align		4
.L_47:
        /*0d74*/ 	.byte	0x03, 0x38
        /*0d76*/ 	.short	0x003b


	//----- nvinfo : EIATTR_EXIT_INSTR_OFFSETS
	.align		4
        /*0d78*/ 	.byte	0x04, 0x1c
        /*0d7a*/ 	.short	(.L_49 - .L_48)


	//   ....[0]....
.L_48:
        /*0d7c*/ 	.word	0x00003530


	//   ....[1]....
        /*0d80*/ 	.word	0x00003a20


	//   ....[2]....
        /*0d84*/ 	.word	0x00003a80


	//   ....[3]....
        /*0d88*/ 	.word	0x00004d20


	//   ....[4]....
        /*0d8c*/ 	.word	0x00005e80


	//   ....[5]....
        /*0d90*/ 	.word	0x00005ec0


	//   ....[6]....
        /*0d94*/ 	.word	0x0000a1c0


	//   ....[7]....
        /*0d98*/ 	.word	0x0000a230


	//   ....[8]....
        /*0d9c*/ 	.word	0x0000a260


	//   ....[9]....
        /*0da0*/ 	.word	0x0000a2d0


	//----- nvinfo : EIATTR_MAX_THREADS
	.align		4
.L_49:
        /*0da4*/ 	.byte	0x04, 0x05
        /*0da6*/ 	.short	(.L_51 - .L_50)
.L_50:
        /*0da8*/ 	.word	0x00000100
        /*0dac*/ 	.word	0x00000001
        /*0db0*/ 	.word	0x00000001


	//----- nvinfo : EIATTR_CRS_STACK_SIZE
	.align		4
.L_51:
        /*0db4*/ 	.byte	0x04, 0x1e
        /*0db6*/ 	.short	(.L_53 - .L_52)
.L_52:
        /*0db8*/ 	.word	0x00000000


	//----- nvinfo : EIATTR_CBANK_PARAM_SIZE
	.align		4
.L_53:
        /*0dbc*/ 	.byte	0x03, 0x19
        /*0dbe*/ 	.short	0x0800


	//----- nvinfo : EIATTR_PARAM_CBANK
	.align		4
        /*0dc0*/ 	.byte	0x04, 0x0a
        /*0dc2*/ 	.short	(.L_55 - .L_54)
	.align		4
.L_54:
        /*0dc4*/ 	.word	index@(.nv.constant0._ZN7cutlass13device_kernelINS_4gemm6kernel13GemmUniversalIN4cute5tupleIJiiiiEEENS1_10collective13CollectiveMmaINS1_35MainloopSm100TmaUmmaWarpSpecializedILi16ELi2ELi4ENS5_IJNS4_1CILi4EEENSA_ILi2EEENSA_ILi1EEEEEEEENS5_IJNSA_ILi256EEENSA_ILi128EEENSA_ILi32EEEEEENS_6half_tENS5_IJlSD_lEEESK_SL_NS4_8TiledMMAINS4_8MMA_AtomIJNS4_26SM100_MMA_F16BF16_2x1SM_SSISK_SK_fLi256ELi128ELNS4_4UMMA5MajorE0ELSQ_0ELNSP_7ScaleInE0ELSR_0EEEEEENS4_6LayoutINS5_IJSD_SD_SD_EEENS5_IJNSA_ILi0EEESW_SW_EEEEENS5_IJNS4_10UnderscoreESZ_SZ_EEEEENS4_28SM100_TMA_2SM_LOAD_MULTICASTENS4_14ComposedLayoutINS4_7SwizzleILi2ELi4ELi3EEENS4_18smem_ptr_flag_bitsILi16EEENSU_INS5_IJNSA_ILi8EEESI_EEENS5_IJSI_SD_EEEEEEEvNS4_8identityES12_S1C_vS1D_EENS_8epilogue10collective18CollectiveEpilogueINS1F_23Sm100TmaWarpSpecializedILi4ELi2ELi32ELb1ELb0EEEJNS5_IJSH_SH_SI_EEENS5_IJNSU_ISH_SD_EENSU_ISI_SD_EEEEESK_SL_SK_SL_NS1F_6fusion15FusionCallbacksIS1J_NS1O_17LinearCombinationISK_fSK_fLNS_15FloatRoundStyleE2EEES1K_S1N_JEEENS4_5SM1004TMEM4LOAD26SM100_TMEM_LOAD_32dp32b32xENS4_13SM90_TMA_LOADES1C_NS4_39AutoVectorizingCopyWithAssumedAlignmentILi128EEENS4_14SM90_TMA_STOREES1C_S20_S20_EEEvvEEEEvNT_6ParamsE)
        /*0dc8*/ 	.short	0x0380
        /*0dca*/ 	.short	0x0800


	//----- nvinfo : EIATTR_SW_WAR
	.align		4
.L_55:
        /*0dcc*/ 	.byte	0x04, 0x36
        /*0dce*/ 	.short	(.L_57 - .L_56)
.L_56:
        /*0dd0*/ 	.word	0x00000008
.L_57:


//--------------------- .nv.callgraph             --------------------------
	.section	.nv.callgraph,"",@"SHT_CUDA_CALLGRAPH"
	.align	4
	.sectionentsize	8
	.align		4
        /*0000*/ 	.word	0x00000000
	.align		4
        /*0004*/ 	.word	0xffffffff
	.align		4
        /*0008*/ 	.word	index@(_ZN7cutlass13device_kernelINS_4gemm6kernel13GemmUniversalIN4cute5tupleIJiiiiEEENS1_10collective13CollectiveMmaINS1_35MainloopSm100TmaUmmaWarpSpecializedILi16ELi2ELi4ENS5_IJNS4_1CILi4EEENSA_ILi2EEENSA_ILi1EEEEEEEENS5_IJNSA_ILi256EEENSA_ILi128EEENSA_ILi32EEEEEENS_6half_tENS5_IJlSD_lEEESK_SL_NS4_8TiledMMAINS4_8MMA_AtomIJNS4_26SM100_MMA_F16BF16_2x1SM_SSISK_SK_fLi256ELi128ELNS4_4UMMA5MajorE0ELSQ_0ELNSP_7ScaleInE0ELSR_0EEEEEENS4_6LayoutINS5_IJSD_SD_SD_EEENS5_IJNSA_ILi0EEESW_SW_EEEEENS5_IJNS4_10UnderscoreESZ_SZ_EEEEENS4_28SM100_TMA_2SM_LOAD_MULTICASTENS4_14ComposedLayoutINS4_7SwizzleILi2ELi4ELi3EEENS4_18smem_ptr_flag_bitsILi16EEENSU_INS5_IJNSA_ILi8EEESI_EEENS5_IJSI_SD_EEEEEEEvNS4_8identityES12_S1C_vS1D_EENS_8epilogue10collective18CollectiveEpilogueINS1F_23Sm100TmaWarpSpecializedILi4ELi2ELi32ELb1ELb0EEEJNS5_IJSH_SH_SI_EEENS5_IJNSU_ISH_SD_EENSU_ISI_SD_EEEEESK_SL_SK_SL_NS1F_6fusion15FusionCallbacksIS1J_NS1O_17LinearCombinationISK_fSK_fLNS_15FloatRoundStyleE2EEES1K_S1N_JEEENS4_5SM1004TMEM4LOAD26SM100_TMEM_LOAD_32dp32b32xENS4_13SM90_TMA_LOADES1C_NS4_39AutoVectorizingCopyWithAssumedAlignmentILi128EEENS4_14SM90_TMA_STOREES1C_S20_S20_EEEvvEEEEvNT_6ParamsE)
	.align		4
        /*000c*/ 	.word	index@(__assertfail)
	.align		4
        /*0010*/ 	.word	0x00000000
	.align		4
        /*0014*/ 	.word	0xfffffffe
	.align		4
        /*0018*/ 	.word	0x00000000
	.align		4
        /*001c*/ 	.word	0xfffffffd
	.align		4
        /*0020*/ 	.word	0x00000000
	.align		4
        /*0024*/ 	.word	0xfffffffc


//--------------------- .nv.constant4             --------------------------
	.section	.nv.constant4,"a",@progbits
	.align	8
	.align		8
.nv.constant4:
        /*0000*/ 	.dword	__assertfail
	.align		8
        /*0008*/ 	.dword	__unnamed_1
	.align		8
        /*0010*/ 	.dword	__unnamed_2
	.align		8
        /*0018*/ 	.dword	_ZN40_INTERNAL_9e74c543_4_k_cu_448573b9_273064cuda3std3__45__cpo5beginE
	.align		8
        /*0020*/ 	.dword	_ZN40_INTERNAL_9e74c543_4_k_cu_448573b9_273064cuda3std3__45__cpo3endE
	.align		8
        /*0028*/ 	.dword	_ZN40_INTERNAL_9e74c543_4_k_cu_448573b9_273064cuda3std3__45__cpo6cbeginE
	.align		8
        /*0030*/ 	.dword	_ZN40_INTERNAL_9e74c543_4_k_cu_448573b9_273064cuda3std3__45__cpo4cendE
	.align		8
        /*0038*/ 	.dword	_ZN40_INTERNAL_9e74c543_4_k_cu_448573b9_273064cuda3std3__442_GLOBAL__N__9e74c543_4_k_cu_448573b9_273066ignoreE
	.align		8
        /*0040*/ 	.dword	_ZN40_INTERNAL_9e74c543_4_k_cu_448573b9_273064cuda3std3__419piecewise_constructE
	.align		8
        /*0048*/ 	.dword	_ZN40_INTERNAL_9e74c543_4_k_cu_448573b9_273064cuda3std3__48in_placeE
	.align		8
        /*0050*/ 	.dword	_ZN40_INTERNAL_9e74c543_4_k_cu_448573b9_273064cuda3std6ranges3__45__cpo4swapE
	.align		8
        /*0058*/ 	.dword	_ZN40_INTERNAL_9e74c543_4_k_cu_448573b9_273064cuda3std6ranges3__45__cpo9iter_moveE
	.align		8
        /*0060*/ 	.dword	_ZN40_INTERNAL_9e74c543_4_k_cu_448573b9_273064cute7productE
	.align		8
        /*0068*/ 	.dword	_ZN40_INTERNAL_9e74c543_4_k_cu_448573b9_273064cute1_E
	.align		8
        /*0070*/ 	.dword	$str$25
	.align		8
        /*0078*/ 	.dword	$str$26
	.align		8
        /*0080*/ 	.dword	$str$27
	.align		8
        /*0088*/ 	.dword	$str$28


//--------------------- .text._ZN7cutlass13device_kernelINS_4gemm6kernel13GemmUniversalIN4cute5tupleIJiiiiEEENS1_10collective13CollectiveMmaINS1_35MainloopSm100TmaUmmaWarpSpecializedILi16ELi2ELi4ENS5_IJNS4_1CILi4EEENSA_ILi2EEENSA_ILi1EEEEEEEENS5_IJNSA_ILi256EEENSA_ILi128EEENSA_ILi32EEEEEENS_6half_tENS5_IJlSD_lEEESK_SL_NS4_8TiledMMAINS4_8MMA_AtomIJNS4_26SM100_MMA_F16BF16_2x1SM_SSISK_SK_fLi256ELi128ELNS4_4UMMA5MajorE0ELSQ_0ELNSP_7ScaleInE0ELSR_0EEEEEENS4_6LayoutINS5_IJSD_SD_SD_EEENS5_IJNSA_ILi0EEESW_SW_EEEEENS5_IJNS4_10UnderscoreESZ_SZ_EEEEENS4_28SM100_TMA_2SM_LOAD_MULTICASTENS4_14ComposedLayoutINS4_7SwizzleILi2ELi4ELi3EEENS4_18smem_ptr_flag_bitsILi16EEENSU_INS5_IJNSA_ILi8EEESI_EEENS5_IJSI_SD_EEEEEEEvNS4_8identityES12_S1C_vS1D_EENS_8epilogue10collective18CollectiveEpilogueINS1F_23Sm100TmaWarpSpecializedILi4ELi2ELi32ELb1ELb0EEEJNS5_IJSH_SH_SI_EEENS5_IJNSU_ISH_SD_EENSU_ISI_SD_EEEEESK_SL_SK_SL_NS1F_6fusion15FusionCallbacksIS1J_NS1O_17LinearCombinationISK_fSK_fLNS_15FloatRoundStyleE2EEES1K_S1N_JEEENS4_5SM1004TMEM4LOAD26SM100_TMEM_LOAD_32dp32b32xENS4_13SM90_TMA_LOADES1C_NS4_39AutoVectorizingCopyWithAssumedAlignmentILi128EEENS4_14SM90_TMA_STOREES1C_S20_S20_EEEvvEEEEvNT_6ParamsE --------------------------
	.section	.text._ZN7cutlass13device_kernelINS_4gemm6kernel13GemmUniversalIN4cute5tupleIJiiiiEEENS1_10collective13CollectiveMmaINS1_35MainloopSm100TmaUmmaWarpSpecializedILi16ELi2ELi4ENS5_IJNS4_1CILi4EEENSA_ILi2EEENSA_ILi1EEEEEEEENS5_IJNSA_ILi256EEENSA_ILi128EEENSA_ILi32EEEEEENS_6half_tENS5_IJlSD_lEEESK_SL_NS4_8TiledMMAINS4_8MMA_AtomIJNS4_26SM100_MMA_F16BF16_2x1SM_SSISK_SK_fLi256ELi128ELNS4_4UMMA5MajorE0ELSQ_0ELNSP_7ScaleInE0ELSR_0EEEEEENS4_6LayoutINS5_IJSD_SD_SD_EEENS5_IJNSA_ILi0EEESW_SW_EEEEENS5_IJNS4_10UnderscoreESZ_SZ_EEEEENS4_28SM100_TMA_2SM_LOAD_MULTICASTENS4_14ComposedLayoutINS4_7SwizzleILi2ELi4ELi3EEENS4_18smem_ptr_flag_bitsILi16EEENSU_INS5_IJNSA_ILi8EEESI_EEENS5_IJSI_SD_EEEEEEEvNS4_8identityES12_S1C_vS1D_EENS_8epilogue10collective18CollectiveEpilogueINS1F_23Sm100TmaWarpSpecializedILi4ELi2ELi32ELb1ELb0EEEJNS5_IJSH_SH_SI_EEENS5_IJNSU_ISH_SD_EENSU_ISI_SD_EEEEESK_SL_SK_SL_NS1F_6fusion15FusionCallbacksIS1J_NS1O_17LinearCombinationISK_fSK_fLNS_15FloatRoundStyleE2EEES1K_S1N_JEEENS4_5SM1004TMEM4LOAD26SM100_TMEM_LOAD_32dp32b32xENS4_13SM90_TMA_LOADES1C_NS4_39AutoVectorizingCopyWithAssumedAlignmentILi128EEENS4_14SM90_TMA_STOREES1C_S20_S20_EEEvvEEEEvNT_6ParamsE,"ax",@progbits
	.align	128
.text._ZN7cutlass13device_kernelINS_4gemm6kernel13GemmUniversalIN4cute5tupleIJiiiiEEENS1_10collective13CollectiveMmaINS1_35MainloopSm100TmaUmmaWarpSpecializedILi16ELi2ELi4ENS5_IJNS4_1CILi4EEENSA_ILi2EEENSA_ILi1EEEEEEEENS5_IJNSA_ILi256EEENSA_ILi128EEENSA_ILi32EEEEEENS_6half_tENS5_IJlSD_lEEESK_SL_NS4_8TiledMMAINS4_8MMA_AtomIJNS4_26SM100_MMA_F16BF16_2x1SM_SSISK_SK_fLi256ELi128ELNS4_4UMMA5MajorE0ELSQ_0ELNSP_7ScaleInE0ELSR_0EEEEEENS4_6LayoutINS5_IJSD_SD_SD_EEENS5_IJNSA_ILi0EEESW_SW_EEEEENS5_IJNS4_10UnderscoreESZ_SZ_EEEEENS4_28SM100_TMA_2SM_LOAD_MULTICASTENS4_14ComposedLayoutINS4_7SwizzleILi2ELi4ELi3EEENS4_18smem_ptr_flag_bitsILi16EEENSU_INS5_IJNSA_ILi8EEESI_EEENS5_IJSI_SD_EEEEEEEvNS4_8identityES12_S1C_vS1D_EENS_8epilogue10collective18CollectiveEpilogueINS1F_23Sm100TmaWarpSpecializedILi4ELi2ELi32ELb1ELb0EEEJNS5_IJSH_SH_SI_EEENS5_IJNSU_ISH_SD_EENSU_ISI_SD_EEEEESK_SL_SK_SL_NS1F_6fusion15FusionCallbacksIS1J_NS1O_17LinearCombinationISK_fSK_fLNS_15FloatRoundStyleE2EEES1K_S1N_JEEENS4_5SM1004TMEM4LOAD26SM100_TMEM_LOAD_32dp32b32xENS4_13SM90_TMA_LOADES1C_NS4_39AutoVectorizingCopyWithAssumedAlignmentILi128EEENS4_14SM90_TMA_STOREES1C_S20_S20_EEEvvEEEEvNT_6ParamsE:
        .type           _ZN7cutlass13device_kernelINS_4gemm6kernel13GemmUniversalIN4cute5tupleIJiiiiEEENS1_10collective13CollectiveMmaINS1_35MainloopSm100TmaUmmaWarpSpecializedILi16ELi2ELi4ENS5_IJNS4_1CILi4EEENSA_ILi2EEENSA_ILi1EEEEEEEENS5_IJNSA_ILi256EEENSA_ILi128EEENSA_ILi32EEEEEENS_6half_tENS5_IJlSD_lEEESK_SL_NS4_8TiledMMAINS4_8MMA_AtomIJNS4_26SM100_MMA_F16BF16_2x1SM_SSISK_SK_fLi256ELi128ELNS4_4UMMA5MajorE0ELSQ_0ELNSP_7ScaleInE0ELSR_0EEEEEENS4_6LayoutINS5_IJSD_SD_SD_EEENS5_IJNSA_ILi0EEESW_SW_EEEEENS5_IJNS4_10UnderscoreESZ_SZ_EEEEENS4_28SM100_TMA_2SM_LOAD_MULTICASTENS4_14ComposedLayoutINS4_7SwizzleILi2ELi4ELi3EEENS4_18smem_ptr_flag_bitsILi16EEENSU_INS5_IJNSA_ILi8EEESI_EEENS5_IJSI_SD_EEEEEEEvNS4_8identityES12_S1C_vS1D_EENS_8epilogue10collective18CollectiveEpilogueINS1F_23Sm100TmaWarpSpecializedILi4ELi2ELi32ELb1ELb0EEEJNS5_IJSH_SH_SI_EEENS5_IJNSU_ISH_SD_EENSU_ISI_SD_EEEEESK_SL_SK_SL_NS1F_6fusion15FusionCallbacksIS1J_NS1O_17LinearCombinationISK_fSK_fLNS_15FloatRoundStyleE2EEES1K_S1N_JEEENS4_5SM1004TMEM4LOAD26SM100_TMEM_LOAD_32dp32b32xENS4_13SM90_TMA_LOADES1C_NS4_39AutoVectorizingCopyWithAssumedAlignmentILi128EEENS4_14SM90_TMA_STOREES1C_S20_S20_EEEvvEEEEvNT_6ParamsE,@function
        .size           _ZN7cutlass13device_kernelINS_4gemm6kernel13GemmUniversalIN4cute5tupleIJiiiiEEENS1_10collective13CollectiveMmaINS1_35MainloopSm100TmaUmmaWarpSpecializedILi16ELi2ELi4ENS5_IJNS4_1CILi4EEENSA_ILi2EEENSA_ILi1EEEEEEEENS5_IJNSA_ILi256EEENSA_ILi128EEENSA_ILi32EEEEEENS_6half_tENS5_IJlSD_lEEESK_SL_NS4_8TiledMMAINS4_8MMA_AtomIJNS4_26SM100_MMA_F16BF16_2x1SM_SSISK_SK_fLi256ELi128ELNS4_4UMMA5MajorE0ELSQ_0ELNSP_7ScaleInE0ELSR_0EEEEEENS4_6LayoutINS5_IJSD_SD_SD_EEENS5_IJNSA_ILi0EEESW_SW_EEEEENS5_IJNS4_10UnderscoreESZ_SZ_EEEEENS4_28SM100_TMA_2SM_LOAD_MULTICASTENS4_14ComposedLayoutINS4_7SwizzleILi2ELi4ELi3EEENS4_18smem_ptr_flag_bitsILi16EEENSU_INS5_IJNSA_ILi8EEESI_EEENS5_IJSI_SD_EEEEEEEvNS4_8identityES12_S1C_vS1D_EENS_8epilogue10collective18CollectiveEpilogueINS1F_23Sm100TmaWarpSpecializedILi4ELi2ELi32ELb1ELb0EEEJNS5_IJSH_SH_SI_EEENS5_IJNSU_ISH_SD_EENSU_ISI_SD_EEEEESK_SL_SK_SL_NS1F_6fusion15FusionCallbacksIS1J_NS1O_17LinearCombinationISK_fSK_fLNS_15FloatRoundStyleE2EEES1K_S1N_JEEENS4_5SM1004TMEM4LOAD26SM100_TMEM_LOAD_32dp32b32xENS4_13SM90_TMA_LOADES1C_NS4_39AutoVectorizingCopyWithAssumedAlignmentILi128EEENS4_14SM90_TMA_STOREES1C_S20_S20_EEEvvEEEEvNT_6ParamsE,(.L_x_234 - _ZN7cutlass13device_kernelINS_4gemm6kernel13GemmUniversalIN4cute5tupleIJiiiiEEENS1_10collective13CollectiveMmaINS1_35MainloopSm100TmaUmmaWarpSpecializedILi16ELi2ELi4ENS5_IJNS4_1CILi4EEENSA_ILi2EEENSA_ILi1EEEEEEEENS5_IJNSA_ILi256EEENSA_ILi128EEENSA_ILi32EEEEEENS_6half_tENS5_IJlSD_lEEESK_SL_NS4_8TiledMMAINS4_8MMA_AtomIJNS4_26SM100_MMA_F16BF16_2x1SM_SSISK_SK_fLi256ELi128ELNS4_4UMMA5MajorE0ELSQ_0ELNSP_7ScaleInE0ELSR_0EEEEEENS4_6LayoutINS5_IJSD_SD_SD_EEENS5_IJNSA_ILi0EEESW_SW_EEEEENS5_IJNS4_10UnderscoreESZ_SZ_EEEEENS4_28SM100_TMA_2SM_LOAD_MULTICASTENS4_14ComposedLayoutINS4_7SwizzleILi2ELi4ELi3EEENS4_18smem_ptr_flag_bitsILi16EEENSU_INS5_IJNSA_ILi8EEESI_EEENS5_IJSI_SD_EEEEEEEvNS4_8identityES12_S1C_vS1D_EENS_8epilogue10collective18CollectiveEpilogueINS1F_23Sm100TmaWarpSpecializedILi4ELi2ELi32ELb1ELb0EEEJNS5_IJSH_SH_SI_EEENS5_IJNSU_ISH_SD_EENSU_ISI_SD_EEEEESK_SL_SK_SL_NS1F_6fusion15FusionCallbacksIS1J_NS1O_17LinearCombinationISK_fSK_fLNS_15FloatRoundStyleE2EEES1K_S1N_JEEENS4_5SM1004TMEM4LOAD26SM100_TMEM_LOAD_32dp32b32xENS4_13SM90_TMA_LOADES1C_NS4_39AutoVectorizingCopyWithAssumedAlignmentILi128EEENS4_14SM90_TMA_STOREES1C_S20_S20_EEEvvEEEEvNT_6ParamsE)
        .other          _ZN7cutlass13device_kernelINS_4gemm6kernel13GemmUniversalIN4cute5tupleIJiiiiEEENS1_10collective13CollectiveMmaINS1_35MainloopSm100TmaUmmaWarpSpecializedILi16ELi2ELi4ENS5_IJNS4_1CILi4EEENSA_ILi2EEENSA_ILi1EEEEEEEENS5_IJNSA_ILi256EEENSA_ILi128EEENSA_ILi32EEEEEENS_6half_tENS5_IJlSD_lEEESK_SL_NS4_8TiledMMAINS4_8MMA_AtomIJNS4_26SM100_MMA_F16BF16_2x1SM_SSISK_SK_fLi256ELi128ELNS4_4UMMA5MajorE0ELSQ_0ELNSP_7ScaleInE0ELSR_0EEEEEENS4_6LayoutINS5_IJSD_SD_SD_EEENS5_IJNSA_ILi0EEESW_SW_EEEEENS5_IJNS4_10UnderscoreESZ_SZ_EEEEENS4_28SM100_TMA_2SM_LOAD_MULTICASTENS4_14ComposedLayoutINS4_7SwizzleILi2ELi4ELi3EEENS4_18smem_ptr_flag_bitsILi16EEENSU_INS5_IJNSA_ILi8EEESI_EEENS5_IJSI_SD_EEEEEEEvNS4_8identityES12_S1C_vS1D_EENS_8epilogue10collective18CollectiveEpilogueINS1F_23Sm100TmaWarpSpecializedILi4ELi2ELi32ELb1ELb0EEEJNS5_IJSH_SH_SI_EEENS5_IJNSU_ISH_SD_EENSU_ISI_SD_EEEEESK_SL_SK_SL_NS1F_6fusion15FusionCallbacksIS1J_NS1O_17LinearCombinationISK_fSK_fLNS_15FloatRoundStyleE2EEES1K_S1N_JEEENS4_5SM1004TMEM4LOAD26SM100_TMEM_LOAD_32dp32b32xENS4_13SM90_TMA_LOADES1C_NS4_39AutoVectorizingCopyWithAssumedAlignmentILi128EEENS4_14SM90_TMA_STOREES1C_S20_S20_EEEvvEEEEvNT_6ParamsE,@"STO_CUDA_ENTRY STV_DEFAULT"
_ZN7cutlass13device_kernelINS_4gemm6kernel13GemmUniversalIN4cute5tupleIJiiiiEEENS1_10collective13CollectiveMmaINS1_35MainloopSm100TmaUmmaWarpSpecializedILi16ELi2ELi4ENS5_IJNS4_1CILi4EEENSA_ILi2EEENSA_ILi1EEEEEEEENS5_IJNSA_ILi256EEENSA_ILi128EEENSA_ILi32EEEEEENS_6half_tENS5_IJlSD_lEEESK_SL_NS4_8TiledMMAINS4_8MMA_AtomIJNS4_26SM100_MMA_F16BF16_2x1SM_SSISK_SK_fLi256ELi128ELNS4_4UMMA5MajorE0ELSQ_0ELNSP_7ScaleInE0ELSR_0EEEEEENS4_6LayoutINS5_IJSD_SD_SD_EEENS5_IJNSA_ILi0EEESW_SW_EEEEENS5_IJNS4_10UnderscoreESZ_SZ_EEEEENS4_28SM100_TMA_2SM_LOAD_MULTICASTENS4_14ComposedLayoutINS4_7SwizzleILi2ELi4ELi3EEENS4_18smem_ptr_flag_bitsILi16EEENSU_INS5_IJNSA_ILi8EEESI_EEENS5_IJSI_SD_EEEEEEEvNS4_8identityES12_S1C_vS1D_EENS_8epilogue10collective18CollectiveEpilogueINS1F_23Sm100TmaWarpSpecializedILi4ELi2ELi32ELb1ELb0EEEJNS5_IJSH_SH_SI_EEENS5_IJNSU_ISH_SD_EENSU_ISI_SD_EEEEESK_SL_SK_SL_NS1F_6fusion15FusionCallbacksIS1J_NS1O_17LinearCombinationISK_fSK_fLNS_15FloatRoundStyleE2EEES1K_S1N_JEEENS4_5SM1004TMEM4LOAD26SM100_TMEM_LOAD_32dp32b32xENS4_13SM90_TMA_LOADES1C_NS4_39AutoVectorizingCopyWithAssumedAlignmentILi128EEENS4_14SM90_TMA_STOREES1C_S20_S20_EEEvvEEEEvNT_6ParamsE:
[----:B------:R-:W1:Y:S01]  /*0000*/  LDC R1, c[0x0][0x37c] ;  /* 0x0000df00ff017b82 */ /* 0x000e620000000800 */
[----:B------:R-:W2:Y:S01]  /*0010*/  S2R R97, SR_TID.X ;  /* 0x0000000000617919 */ /* 0x000ea20000002100 */
[----:B------:R-:W3:Y:S06]  /*0020*/  LDCU.64 UR8, c[0x0][0x890] ;  /* 0x00011200ff0877ac */ /* 0x000eec0008000a00 */
[----:B------:R-:W4:Y:S01]  /*0030*/  S2UR UR52, SR_CgaCtaId ;  /* 0x00000000003479c3 */ /* 0x000f220000008800 */
[----:B------:R-:W-:Y:S02]  /*0040*/  PRMT R84, RZ, 0x7610, R84 ;  /* 0x00007610ff547816 */ /* 0x000fe40000000054 */
[----:B------:R-:W-:-:S02]  /*0050*/  ELECT P0, URZ, PT ;  /* 0x0000000000ff782f */ /* 0x000fc40003800000 */
[----:B---3--:R-:W-:-:S04]  /*0060*/  ISETP.NE.U32.AND P1, PT, RZ, UR8, PT ;  /* 0x00000008ff007c0c */ /* 0x008fc8000bf25070 */
[----:B------:R-:W-:Y:S01]  /*0070*/  ISETP.NE.AND.EX P2, PT, RZ, UR9, PT, P1 ;  /* 0x00000009ff007c0c */ /* 0x000fe2000bf45310 */
[----:B----4-:R-:W-:Y:S02]  /*0080*/  ULOP3.LUT UR34, UR52, 0x1, URZ, 0xc0, !UPT ;  /* 0x0000000134227892 */ /* 0x010fe4000f8ec0ff */
[----:B------:R-:W-:Y:S01]  /*0090*/  ULOP3.LUT UR33, UR52, 0x1, URZ, 0x3c, !UPT ;  /* 0x0000000134217892 */ /* 0x000fe2000f8e3cff */
[----:B--2---:R-:W-:-:S05]  /*00a0*/  SHF.R.U32.HI R85, RZ, 0x5, R97 ;  /* 0x00000005ff557819 */ /* 0x004fca0000011661 */
[----:B------:R-:W2:Y:S02]  /*00b0*/  SHFL.IDX PT, R0, R85, RZ, 0x1f ;  /* 0x00001fff55007589 */ /* 0x000ea400000e0000 */
[----:B--2---:R-:W-:Y:S02]  /*00c0*/  R2UR UR21, R0 ;  /* 0x00000000001572ca */ /* 0x004fe400000e0000 */
[----:B-1----:R-:W-:Y:S05]  /*00d0*/  @P2 BRA `(.L_x_0) ;  /* 0x0000000000302947 */ /* 0x002fea0003800000 */
[----:B------:R-:W1:Y:S02]  /*00e0*/  LDCU.64 UR4, c[0x0][0x888] ;  /* 0x00011100ff0477ac */ /* 0x000e640008000a00 */
[----:B-1----:R-:W-:-:S04]  /*00f0*/  UISETP.NE.U32.AND UP0, UPT, UR4, URZ, UPT ;  /* 0x000000ff0400728c */ /* 0x002fc8000bf05070 */
[----:B------:R-:W-:-:S09]  /*0100*/  UISETP.NE.AND.EX UP0, UPT, UR5, URZ, UPT, UP0 ;  /* 0x000000ff0500728c */ /* 0x000fd2000bf05300 */
[----:B------:R-:W-:Y:S05]  /*0110*/  BRA.U !UP0, `(.L_x_1) ;  /* 0x0000000108147547 */ /* 0x000fea000b800000 */
[----:B------:R-:W1:Y:S01]  /*0120*/  LDC.64 R2, c[0x0][0x888] ;  /* 0x00022200ff027b82 */ /* 0x000e620000000a00 */
[----:B------:R-:W1:Y:S02]  /*0130*/  LDCU.64 UR4, c[0x0][0x358] ;  /* 0x00006b00ff0477ac */ /* 0x000e640008000a00 */
[----:B-1----:R1:W5:Y:S01]  /*0140*/  LDG.E R41, desc[UR4][R2.64] ;  /* 0x0000000402297981 */ /* 0x002362000c1e1900 */
[----:B------:R-:W-:Y:S01]  /*0150*/  HFMA2 R84, -RZ, RZ, 0, 5.9604644775390625e-08 ;  /* 0x00000001ff547431 */ /* 0x000fe200000001ff */
[----:B------:R-:W-:Y:S05]  /*0160*/  BRA `(.L_x_0) ;  /* 0x00000000000c7947 */ /* 0x000fea0003800000 */
.L_x_1:
[----:B------:R-:W1:Y:S01]  /*0170*/  LDCU UR4, c[0x0][0x880] ;  /* 0x00011000ff0477ac */ /* 0x000e620008000800 */
[----:B------:R-:W-:Y:S01]  /*0180*/  HFMA2 R84, -RZ, RZ, 0, 5.9604644775390625e-08 ;  /* 0x00000001ff547431 */ /* 0x000fe200000001ff */
[----:B-1----:R-:W-:-:S07]  /*0190*/  MOV R41, UR4 ;  /* 0x0000000400297c02 */ /* 0x002fce0008000f00 */
.L_x_0:
[----:B------:R-:W2:Y:S02]  /*01a0*/  LDCU.64 UR4, c[0x0][0x8b0] ;  /* 0x00011600ff0477ac */ /* 0x000ea40008000a00 */
[----:B--2---:R-:W-:-:S04]  /*01b0*/  UISETP.NE.U32.AND UP0, UPT, UR4, URZ, UPT ;  /* 0x000000ff0400728c */ /* 0x004fc8000bf05070 */
[----:B------:R-:W-:-:S09]  /*01c0*/  UISETP.NE.AND.EX UP0, UPT, UR5, URZ, UPT, UP0 ;  /* 0x000000ff0500728c */ /* 0x000fd2000bf05300 */
[----:B------:R-:W-:Y:S05]  /*01d0*/  BRA.U UP0, `(.L_x_2) ;  /* 0x0000000100287547 */ /* 0x000fea000b800000 */
[----:B------:R-:W2:Y:S02]  /*01e0*/  LDCU.64 UR4, c[0x0][0x8a8] ;  /* 0x00011500ff0477ac */ /* 0x000ea40008000a00 */
[----:B--2---:R-:W-:-:S04]  /*01f0*/  UISETP.NE.U32.AND UP0, UPT, UR4, URZ, UPT ;  /* 0x000000ff0400728c */ /* 0x004fc8000bf05070 */
[----:B------:R-:W-:-:S09]  /*0200*/  UISETP.NE.AND.EX UP0, UPT, UR5, URZ, UPT, UP0 ;  /* 0x000000ff0500728c */ /* 0x000fd2000bf05300 */
[----:B------:R-:W-:Y:S05]  /*0210*/  BRA.U !UP0, `(.L_x_3) ;  /* 0x0000000108107547 */ /* 0x000fea000b800000 */
[----:B------:R-:W2:Y:S01]  /*0220*/  LDC.64 R38, c[0x0][0x8a8] ;  /* 0x00022a00ff267b82 */ /* 0x000ea20000000a00 */
[----:B------:R-:W2:Y:S02]  /*0230*/  LDCU.64 UR4, c[0x0][0x358] ;  /* 0x00006b00ff0477ac */ /* 0x000ea40008000a00 */
[----:B--2---:R2:W5:Y:S01]  /*0240*/  LDG.E R38, desc[UR4][R38.64] ;  /* 0x0000000426267981 */ /* 0x004562000c1e1900 */
[----:B------:R-:W-:Y:S05]  /*0250*/  BRA `(.L_x_2) ;  /* 0x0000000000087947 */ /* 0x000fea0003800000 */
.L_x_3:
[----:B------:R-:W2:Y:S02]  /*0260*/  LDCU UR4, c[0x0][0x8a0] ;  /* 0x00011400ff0477ac */ /* 0x000ea40008000800 */
[----:B--2---:R-:W-:Y:S02]  /*0270*/  MOV R38, UR4 ;  /* 0x0000000400267c02 */ /* 0x004fe40008000f00 */
.L_x_2:
[----:B------:R-:W-:Y:S01]  /*0280*/  IMAD.U32 R0, RZ, RZ, UR21 ;  /* 0x00000015ff007e24 */ /* 0x000fe2000f8e00ff */
[----:B------:R-:W-:Y:S04]  /*0290*/  BSSY.RECONVERGENT B0, `(.L_x_4) ;  /* 0x000000c000007945 */ /* 0x000fe80003800200 */
[C---:B------:R-:W-:Y:S02]  /*02a0*/  ISETP.NE.OR P3, PT, R0.reuse, 0x1, !P0 ;  /* 0x000000010000780c */ /* 0x040fe40004765670 */
[----:B------:R-:W-:-:S11]  /*02b0*/  ISETP.NE.OR P2, PT, R0, 0x3, !P0 ;  /* 0x000000030000780c */ /* 0x000fd60004745670 */
[----:B------:R-:W-:Y:S05]  /*02c0*/  @P3 BRA `(.L_x_5) ;  /* 0x0000000000203947 */ /* 0x000fea0003800000 */
[----:B------:R-:W3:Y:S02]  /*02d0*/  LDCU.64 UR4, c[0x0][0x348] ;  /* 0x00006900ff0477ac */ /* 0x000ee40008000a00 */
[----:B---3--:R-:W-:Y:S02]  /*02e0*/  UIADD3 UR6, UP1, UPT, UR4, 0x80, URZ ;  /* 0x0000008004067890 */ /* 0x008fe4000ff3e0ff */
[----:B------:R-:W-:Y:S02]  /*02f0*/  UIADD3 UR4, UP0, UPT, UR4, 0x180, URZ ;  /* 0x0000018004047890 */ /* 0x000fe4000ff1e0ff */
[----:B------:R-:W-:Y:S02]  /*0300*/  UIADD3.X UR7, UPT, UPT, URZ, UR5, URZ, UP1, !UPT ;  /* 0x00000005ff077290 */ /* 0x000fe40008ffe4ff */
[----:B------:R-:W-:-:S07]  /*0310*/  UIADD3.X UR5, UPT, UPT, URZ, UR5, URZ, UP0, !UPT ;  /* 0x00000005ff057290 */ /* 0x000fce00087fe4ff */
[----:B------:R3:W-:Y:S02]  /*0320*/  UTMACCTL.PF [UR6] ;  /* 0x00000000060079b9 */ /* 0x0007e40008040000 */
[----:B------:R3:W-:Y:S02]  /*0330*/  UTMACCTL.PF [UR4] ;  /* 0x00000000040079b9 */ /* 0x0007e40008040000 */
[----:B---3--:R-:W-:Y:S01]  /*0340*/  NOP ;  /* 0x0000000000007918 */ /* 0x008fe20000000000 */
.L_x_5:
[----:B------:R-:W-:Y:S05]  /*0350*/  BSYNC.RECONVERGENT B0 ;  /* 0x0000000000007941 */ /* 0x000fea0003800200 */
.L_x_4:
[----:B------:R-:W-:Y:S04]  /*0360*/  BSSY.RECONVERGENT B0, `(.L_x_6) ;  /* 0x000000a000007945 */ /* 0x000fe80003800200 */
        /* <DEDUP_REMOVED lines=9> */
.L_x_7:
[----:B------:R-:W-:Y:S05]  /*0400*/  BSYNC.RECONVERGENT B0 ;  /* 0x0000000000007941 */ /* 0x000fea0003800200 */
.L_x_6:
[----:B------:R-:W3:Y:S01]  /*0410*/  LDCU.64 UR4, c[0x0][0x888] ;  /* 0x00011100ff0477ac */ /* 0x000ee20008000a00 */
[----:B------:R-:W-:Y:S01]  /*0420*/  ISETP.NE.AND.EX P1, PT, RZ, UR9, PT, P1 ;  /* 0x00000009ff007c0c */ /* 0x000fe2000bf25310 */
[----:B------:R-:W-:Y:S01]  /*0430*/  UPLOP3.LUT UP5, UPT, UPT, UPT, UPT, 0x80, 0x8 ;  /* 0x000000000008789c */ /* 0x000fe20003faf070 */
[----:B---3--:R-:W-:-:S04]  /*0440*/  ISETP.NE.U32.AND P2, PT, RZ, UR4, PT ;  /* 0x00000004ff007c0c */ /* 0x008fc8000bf45070 */
[----:B------:R-:W-:-:S13]  /*0450*/  ISETP.NE.AND.EX P2, PT, RZ, UR5, PT, P2 ;  /* 0x00000005ff007c0c */ /* 0x000fda000bf45320 */
[----:B------:R-:W-:Y:S05]  /*0460*/  @P2 BRA P1, `(.L_x_8) ;  /* 0x0000000000282947 */ /* 0x000fea0000800000 */
[----:B------:R-:W-:Y:S01]  /*0470*/  UISETP.NE.U32.AND UP0, UPT, UR8, URZ, UPT ;  /* 0x000000ff0800728c */ /* 0x000fe2000bf05070 */
[----:B-----5:R-:W-:Y:S01]  /*0480*/  FSETP.NEU.AND P1, PT, R41, RZ, PT ;  /* 0x000000ff2900720b */ /* 0x020fe20003f2d000 */
[----:B------:R-:W-:Y:S02]  /*0490*/  UISETP.NE.U32.AND UP2, UPT, UR4, URZ, UPT ;  /* 0x000000ff0400728c */ /* 0x000fe4000bf45070 */
[----:B------:R-:W-:Y:S02]  /*04a0*/  UISETP.NE.AND.EX UP1, UPT, UR9, URZ, UPT, UP0 ;  /* 0x000000ff0900728c */ /* 0x000fe4000bf25300 */
[----:B------:R-:W-:-:S04]  /*04b0*/  UISETP.NE.AND.EX UP0, UPT, UR5, URZ, UPT, UP2 ;  /* 0x000000ff0500728c */ /* 0x000fc8000bf05320 */
[----:B------:R-:W-:-:S04]  /*04c0*/  USEL UR4, URZ, 0xffffffff, UP0 ;  /* 0xffffffffff047887 */ /* 0x000fc80008000000 */
[----:B------:R-:W-:Y:S01]  /*04d0*/  VOTEU.ANY UP0, P1 ;  /* 0x0000000000ff7886 */ /* 0x000fe20000800100 */
[----:B------:R-:W-:-:S04]  /*04e0*/  @!UP1 USEL UR4, URZ, 0xffffffff, UP0 ;  /* 0xffffffffff049887 */ /* 0x000fc80008000000 */
[----:B------:R-:W-:-:S04]  /*04f0*/  ULOP3.LUT UR4, UR4, 0x1, URZ, 0xc0, !UPT ;  /* 0x0000000104047892 */ /* 0x000fc8000f8ec0ff */
[----:B------:R-:W-:-:S11]  /*0500*/  UISETP.NE.U32.AND UP5, UPT, UR4, 0x1, UPT ;  /* 0x000000010400788c */ /* 0x000fd6000bfa5070 */
.L_x_8:
[----:B------:R-:W3:Y:S01]  /*0510*/  SHFL.IDX PT, R0, R85, RZ, 0x1f ;  /* 0x00001fff55007589 */ /* 0x000ee200000e0000 */
[----:B------:R-:W-:-:S04]  /*0520*/  UISETP.NE.AND UP0, UPT, UR21, 0x2, UPT ;  /* 0x000000021500788c */ /* 0x000fc8000bf05270 */
[----:B------:R-:W-:Y:S02]  /*0530*/  UISETP.EQ.AND UP1, UPT, UR34, URZ, !UP0 ;  /* 0x000000ff2200728c */ /* 0x000fe4000c722270 */
[----:B------:R-:W-:-:S04]  /*0540*/  USEL UR49, URZ, 0x1, UP0 ;  /* 0x00000001ff317887 */ /* 0x000fc80008000000 */
[----:B------:R-:W-:Y:S02]  /*0550*/  PLOP3.LUT P3, PT, P0, PT, UP1, 0x80, 0x8 ;  /* 0x000000000008781c */ /* 0x000fe4000076f018 */
[----:B---3--:R-:W-:-:S13]  /*0560*/  ISETP.NE.AND P1, PT, R0, RZ, PT ;  /* 0x000000ff0000720c */ /* 0x008fda0003f25270 */
[----:B------:R-:W-:Y:S05]  /*0570*/  @P1 BRA `(.L_x_9) ;  /* 0x0000000000c01947 */ /* 0x000fea0003800000 */
[----:B------:R-:W-:Y:S01]  /*0580*/  ELECT P1, URZ, PT ;  /* 0x0000000000ff782f */ /* 0x000fe20003820000 */
[----:B------:R-:W-:-:S12]  /*0590*/  BSSY.RECONVERGENT B0, `(.L_x_9) ;  /* 0x000002e000007945 */ /* 0x000fd80003800200 */
[----:B------:R-:W-:Y:S05]  /*05a0*/  @!P1 BRA `(.L_x_10) ;  /* 0x0000000000b09947 */ /* 0x000fea0003800000 */
[----:B------:R-:W-:Y:S01]  /*05b0*/  UMOV UR4, 0x400 ;  /* 0x0000040000047882 */ /* 0x000fe20000000000 */
[----:B------:R-:W-:Y:S01]  /*05c0*/  UMOV UR8, 0x1 ;  /* 0x0000000100087882 */ /* 0x000fe20000000000 */
[----:B------:R-:W-:Y:S01]  /*05d0*/  UMOV UR6, 0x3 ;  /* 0x0000000300067882 */ /* 0x000fe20000000000 */
[----:B------:R-:W-:Y:S02]  /*05e0*/  ULEA UR4, UR52, UR4, 0x18 ;  /* 0x0000000434047291 */ /* 0x000fe4000f8ec0ff */
[----:B------:R-:W-:-:S04]  /*05f0*/  UIADD3 UR8, UPT, UPT, -UR8, 0x100000, URZ ;  /* 0x0010000008087890 */ /* 0x000fc8000fffe1ff */
[----:B------:R-:W-:Y:S02]  /*0600*/  USHF.L.U32 UR9, UR8, 0xb, URZ ;  /* 0x0000000b08097899 */ /* 0x000fe400080006ff */
[----:B------:R-:W-:Y:S02]  /*0610*/  USHF.L.U32 UR8, UR8, 0x1, URZ ;  /* 0x0000000108087899 */ /* 0x000fe400080006ff */
[----:B------:R-:W-:-:S04]  /*0620*/  UIADD3 UR6, UPT, UPT, -UR6, 0x100000, URZ ;  /* 0x0010000006067890 */ /* 0x000fc8000fffe1ff */
[----:B------:R-:W-:Y:S02]  /*0630*/  USHF.L.U32 UR7, UR6, 0xb, URZ ;  /* 0x0000000b06077899 */ /* 0x000fe400080006ff */
[----:B------:R-:W-:Y:S01]  /*0640*/  USHF.L.U32 UR6, UR6, 0x1, URZ ;  /* 0x0000000106067899 */ /* 0x000fe200080006ff */
[----:B------:R-:W3:Y:S03]  /*0650*/  FENCE.VIEW.ASYNC.S ;  /* 0x00000000000073c6 */ /* 0x000ee60000000000 */
[----:B---3--:R3:W4:Y:S08]  /*0660*/  SYNCS.EXCH.64 URZ, [UR4], UR8 ;  /* 0x0000000804ff75b2 */ /* 0x0087300008000100 */
[----:B------:R3:W1:Y:S01]  /*0670*/  SYNCS.EXCH.64 URZ, [UR4+0x80], UR6 ;  /* 0x0000800604ff75b2 */ /* 0x0006620008000100 */
        /* <DEDUP_REMOVED lines=29> */
[----:B------:R3:W1:Y:S02]  /*0850*/  SYNCS.EXCH.64 URZ, [UR4+0xf8], UR6 ;  /* 0x0000f80604ff75b2 */ /* 0x0006640008000100 */
[----:B---34-:R-:W-:Y:S01]  /*0860*/  NOP ;  /* 0x0000000000007918 */ /* 0x018fe20000000000 */
.L_x_10:
[----:B------:R-:W-:Y:S05]  /*0870*/  BSYNC.RECONVERGENT B0 ;  /* 0x0000000000007941 */ /* 0x000fea0003800200 */
.L_x_9:
[----:B------:R-:W3:Y:S01]  /*0880*/  SHFL.IDX PT, R0, R85, RZ, 0x1f ;  /* 0x00001fff55007589 */ /* 0x000ee200000e0000 */
[----:B------:R-:W-:Y:S01]  /*0890*/  NOP ;  /* 0x0000000000007918 */ /* 0x000fe20000000000 */
[----:B---3--:R-:W-:-:S13]  /*08a0*/  ISETP.NE.AND P1, PT, R0, 0x1, PT ;  /* 0x000000010000780c */ /* 0x008fda0003f25270 */
[----:B------:R-:W-:Y:S05]  /*08b0*/  @P1 BRA `(.L_x_11) ;  /* 0x0000000000541947 */ /* 0x000fea0003800000 */
        /* <DEDUP_REMOVED lines=10> */
[----:B------:R-:W-:Y:S01]  /*0960*/  ELECT P1, URZ, PT ;  /* 0x0000000000ff782f */ /* 0x000fe20003820000 */
[----:B------:R-:W3:Y:S02]  /*0970*/  FENCE.VIEW.ASYNC.S ;  /* 0x00000000000073c6 */ /* 0x000ee40000000000 */
[----:B---3--:R3:W4:Y:S08]  /*0980*/  SYNCS.EXCH.64 URZ, [UR4+0x100], UR8 ;  /* 0x0001000804ff75b2 */ /* 0x0087300008000100 */
[----:B------:R3:W1:Y:S01]  /*0990*/  SYNCS.EXCH.64 URZ, [UR4+0x120], UR6 ;  /* 0x0001200604ff75b2 */ /* 0x0006620008000100 */
[----:B------:R3:W1:Y:S01]  /*09a0*/  SYNCS.EXCH.64 URZ, [UR4+0x108], UR8 ;  /* 0x0001080804ff75b2 */ /* 0x0006620008000100 */
[----:B------:R3:W1:Y:S01]  /*09b0*/  SYNCS.EXCH.64 URZ, [UR4+0x128], UR6 ;  /* 0x0001280604ff75b2 */ /* 0x0006620008000100 */
[----:B------:R3:W1:Y:S01]  /*09c0*/  SYNCS.EXCH.64 URZ, [UR4+0x110], UR8 ;  /* 0x0001100804ff75b2 */ /* 0x0006620008000100 */
[----:B------:R3:W1:Y:S01]  /*09d0*/  SYNCS.EXCH.64 URZ, [UR4+0x130], UR6 ;  /* 0x0001300604ff75b2 */ /* 0x0006620008000100 */
[----:B------:R3:W1:Y:S01]  /*09e0*/  SYNCS.EXCH.64 URZ, [UR4+0x118], UR8 ;  /* 0x0001180804ff75b2 */ /* 0x0006620008000100 */
[----:B------:R3:W1:Y:S01]  /*09f0*/  SYNCS.EXCH.64 URZ, [UR4+0x138], UR6 ;  /* 0x0001380604ff75b2 */ /* 0x0006620008000100 */
[----:B------:R-:W-:Y:S01]  /*0a00*/  NOP ;  /* 0x0000000000007918 */ /* 0x000fe20000000000 */
.L_x_11:
[----:B------:R-:W2:Y:S01]  /*0a10*/  SHFL.IDX PT, R0, R85, RZ, 0x1f ;  /* 0x00001fff55007589 */ /* 0x000ea200000e0000 */
[----:B------:R-:W-:Y:S01]  /*0a20*/  NOP ;  /* 0x0000000000007918 */ /* 0x000fe20000000000 */
[----:B--2---:R-:W-:-:S13]  /*0a30*/  ISETP.NE.AND P1, PT, R0, 0x3, PT ;  /* 0x000000030000780c */ /* 0x004fda0003f25270 */
[----:B------:R-:W-:Y:S05]  /*0a40*/  @P1 BRA `(.L_x_12) ;  /* 0x00000000002c1947 */ /* 0x000fea0003800000 */
[----:B---3--:R-:W-:Y:S01]  /*0a50*/  UMOV UR6, 0x400 ;  /* 0x0000040000067882 */ /* 0x008fe20000000000 */
[----:B------:R-:W-:Y:S01]  /*0a60*/  UMOV UR4, 0x20 ;  /* 0x0000002000047882 */ /* 0x000fe20000000000 */
[----:B------:R-:W-:Y:S02]  /*0a70*/  ULEA UR6, UR52, UR6, 0x18 ;  /* 0x0000000634067291 */ /* 0x000fe4000f8ec0ff */
[----:B------:R-:W-:-:S04]  /*0a80*/  UIADD3 UR4, UPT, UPT, -UR4, 0x100000, URZ ;  /* 0x0010000004047890 */ /* 0x000fc8000fffe1ff */
[----:B------:R-:W-:Y:S02]  /*0a90*/  USHF.L.U32 UR5, UR4, 0xb, URZ ;  /* 0x0000000b04057899 */ /* 0x000fe400080006ff */
[----:B------:R-:W-:Y:S01]  /*0aa0*/  USHF.L.U32 UR4, UR4, 0x1, URZ ;  /* 0x0000000104047899 */ /* 0x000fe200080006ff */
[----:B------:R-:W-:Y:S01]  /*0ab0*/  ELECT P1, URZ, PT ;  /* 0x0000000000ff782f */ /* 0x000fe20003820000 */
[----:B------:R-:W2:Y:S10]  /*0ac0*/  FENCE.VIEW.ASYNC.S ;  /* 0x00000000000073c6 */ /* 0x000eb40000000000 */
[----:B--2---:R2:W3:Y:S01]  /*0ad0*/  SYNCS.EXCH.64 URZ, [UR6+0x140], UR4 ;  /* 0x0001400406ff75b2 */ /* 0x0044e20008000100 */
[----:B------:R2:W1:Y:S01]  /*0ae0*/  SYNCS.EXCH.64 URZ, [UR6+0x148], UR4 ;  /* 0x0001480406ff75b2 */ /* 0x0004620008000100 */
[----:B------:R-:W-:Y:S01]  /*0af0*/  NOP ;  /* 0x0000000000007918 */ /* 0x000fe20000000000 */
.L_x_12:
[----:B------:R-:W4:Y:S01]  /*0b00*/  SHFL.IDX PT, R0, R85, RZ, 0x1f ;  /* 0x00001fff55007589 */ /* 0x000f2200000e0000 */
[----:B------:R-:W-:Y:S01]  /*0b10*/  NOP ;  /* 0x0000000000007918 */ /* 0x000fe20000000000 */
[----:B----4-:R-:W-:-:S13]  /*0b20*/  ISETP.NE.AND P1, PT, R0, 0x4, PT ;  /* 0x000000040000780c */ /* 0x010fda0003f25270 */
[----:B------:R-:W-:Y:S05]  /*0b30*/  @P1 BRA `(.L_x_13) ;  /* 0x0000000000481947 */ /* 0x000fea0003800000 */
[----:B--23--:R-:W-:Y:S01]  /*0b40*/  UMOV UR4, 0x720 ;  /* 0x0000072000047882 */ /* 0x00cfe20000000000 */
[----:B------:R-:W-:Y:S01]  /*0b50*/  UMOV UR6, 0x400 ;  /* 0x0000040000067882 */ /* 0x000fe20000000000 */
[----:B------:R-:W-:Y:S01]  /*0b60*/  USEL UR4, UR4, 0x620, UP5 ;  /* 0x0000062004047887 */ /* 0x000fe2000a800000 */
        /* <DEDUP_REMOVED lines=9> */
[----:B------:R-:W2:Y:S02]  /*0c00*/  FENCE.VIEW.ASYNC.S ;  /* 0x00000000000073c6 */ /* 0x000ea40000000000 */
[----:B--2---:R4:W2:Y:S08]  /*0c10*/  SYNCS.EXCH.64 URZ, [UR6+0x150], UR8 ;  /* 0x0001500806ff75b2 */ /* 0x0048b00008000100 */
[----:B------:R4:W3:Y:S01]  /*0c20*/  SYNCS.EXCH.64 URZ, [UR6+0x160], UR4 ;  /* 0x0001600406ff75b2 */ /* 0x0008e20008000100 */
[----:B------:R4:W1:Y:S01]  /*0c30*/  SYNCS.EXCH.64 URZ, [UR6+0x158], UR8 ;  /* 0x0001580806ff75b2 */ /* 0x0008620008000100 */
[----:B------:R4:W1:Y:S02]  /*0c40*/  SYNCS.EXCH.64 URZ, [UR6+0x168], UR4 ;  /* 0x0001680406ff75b2 */ /* 0x0008640008000100 */
[----:B----4-:R-:W-:Y:S01]  /*0c50*/  NOP ;  /* 0x0000000000007918 */ /* 0x010fe20000000000 */
.L_x_13:
[----:B------:R-:W4:Y:S01]  /*0c60*/  SHFL.IDX PT, R0, R85, RZ, 0x1f ;  /* 0x00001fff55007589 */ /* 0x000f2200000e0000 */
[----:B------:R-:W-:Y:S01]  /*0c70*/  NOP ;  /* 0x0000000000007918 */ /* 0x000fe20000000000 */
[----:B----4-:R-:W-:-:S13]  /*0c80*/  ISETP.NE.AND P1, PT, R0, 0x5, PT ;  /* 0x000000050000780c */ /* 0x010fda0003f25270 */
[----:B------:R-:W-:Y:S05]  /*0c90*/  @P1 BRA `(.L_x_14) ;  /* 0x0000000000541947 */ /* 0x000fea0003800000 */
[----:B--23--:R-:W-:Y:S01]  /*0ca0*/  UMOV UR4, 0x400 ;  /* 0x0000040000047882 */ /* 0x00cfe20000000000 */
        /* <DEDUP_REMOVED lines=14> */
[----:B------:R4:W1:Y:S01]  /*0d90*/  SYNCS.EXCH.64 URZ, [UR4+0x198], UR8 ;  /* 0x0001980804ff75b2 */ /* 0x0008620008000100 */
[----:B------:R4:W1:Y:S01]  /*0da0*/  SYNCS.EXCH.64 URZ, [UR4+0x180], UR6 ;  /* 0x0001800604ff75b2 */ /* 0x0008620008000100 */
[----:B------:R4:W1:Y:S01]  /*0db0*/  SYNCS.EXCH.64 URZ, [UR4+0x1a0], UR8 ;  /* 0x0001a00804ff75b2 */ /* 0x0008620008000100 */
[----:B------:R4:W1:Y:S01]  /*0dc0*/  SYNCS.EXCH.64 URZ, [UR4+0x188], UR6 ;  /* 0x0001880604ff75b2 */ /* 0x0008620008000100 */
[----:B------:R4:W1:Y:S02]  /*0dd0*/  SYNCS.EXCH.64 URZ, [UR4+0x1a8], UR8 ;  /* 0x0001a80804ff75b2 */ /* 0x0008640008000100 */
[----:B----4-:R-:W-:Y:S01]  /*0de0*/  NOP ;  /* 0x0000000000007918 */ /* 0x010fe20000000000 */
.L_x_14:
[----:B------:R-:W4:Y:S01]  /*0df0*/  SHFL.IDX PT, R0, R85, RZ, 0x1f ;  /* 0x00001fff55007589 */ /* 0x000f2200000e0000 */
[----:B------:R-:W-:Y:S01]  /*0e00*/  ISETP.NE.OR P0, PT, RZ, UR21, !P0 ;  /* 0x00000015ff007c0c */ /* 0x000fe2000c705670 */
[----:B------:R-:W-:Y:S01]  /*0e10*/  NOP ;  /* 0x0000000000007918 */ /* 0x000fe20000000000 */
[----:B----4-:R-:W-:-:S13]  /*0e20*/  ISETP.NE.AND P1, PT, R0, 0x3, PT ;  /* 0x000000030000780c */ /* 0x010fda0003f25270 */
[----:B------:R-:W-:Y:S05]  /*0e30*/  @P1 BRA `(.L_x_15) ;  /* 0x0000000000341947 */ /* 0x000fea0003800000 */
[----:B--23--:R-:W-:Y:S01]  /*0e40*/  UMOV UR4, 0x400 ;  /* 0x0000040000047882 */ /* 0x00cfe20000000000 */
[----:B------:R-:W-:Y:S01]  /*0e50*/  UMOV UR6, 0x20 ;  /* 0x0000002000067882 */ /* 0x000fe20000000000 */
[----:B------:R-:W-:Y:S02]  /*0e60*/  ULEA UR4, UR52, UR4, 0x18 ;  /* 0x0000000434047291 */ /* 0x000fe4000f8ec0ff */
[----:B------:R-:W-:-:S04]  /*0e70*/  UIADD3 UR6, UPT, UPT, -UR6, 0x100000, URZ ;  /* 0x0010000006067890 */ /* 0x000fc8000fffe1ff */
[----:B------:R-:W-:Y:S02]  /*0e80*/  USHF.L.U32 UR7, UR6, 0xb, URZ ;  /* 0x0000000b06077899 */ /* 0x000fe400080006ff */
[----:B------:R-:W-:Y:S01]  /*0e90*/  USHF.L.U32 UR6, UR6, 0x1, URZ ;  /* 0x0000000106067899 */ /* 0x000fe200080006ff */
[----:B------:R-:W-:Y:S01]  /*0ea0*/  ELECT P1, URZ, PT ;  /* 0x0000000000ff782f */ /* 0x000fe20003820000 */
[----:B------:R-:W2:Y:S10]  /*0eb0*/  FENCE.VIEW.ASYNC.S ;  /* 0x00000000000073c6 */ /* 0x000eb40000000000 */
[----:B--2---:R4:W2:Y:S01]  /*0ec0*/  SYNCS.EXCH.64 URZ, [UR4+0x1b0], UR6 ;  /* 0x0001b00604ff75b2 */ /* 0x0048a20008000100 */
[----:B------:R4:W3:Y:S01]  /*0ed0*/  SYNCS.EXCH.64 URZ, [UR4+0x1c0], UR6 ;  /* 0x0001c00604ff75b2 */ /* 0x0008e20008000100 */
[----:B------:R4:W1:Y:S01]  /*0ee0*/  SYNCS.EXCH.64 URZ, [UR4+0x1b8], UR6 ;  /* 0x0001b80604ff75b2 */ /* 0x0008620008000100 */
[----:B------:R4:W1:Y:S02]  /*0ef0*/  SYNCS.EXCH.64 URZ, [UR4+0x1c8], UR6 ;  /* 0x0001c80604ff75b2 */ /* 0x0008640008000100 */
[----:B----4-:R-:W-:Y:S01]  /*0f00*/  NOP ;  /* 0x0000000000007918 */ /* 0x010fe20000000000 */
.L_x_15:
[----:B------:R-:W-:Y:S01]  /*0f10*/  VOTEU.ALL UP0, P0 ;  /* 0x0000000000ff7886 */ /* 0x000fe20000000000 */
[----:B--23--:R-:W-:Y:S01]  /*0f20*/  UMOV UR4, 0x20 ;  /* 0x0000002000047882 */ /* 0x00cfe20000000000 */
[----:B------:R-:W2:Y:S01]  /*0f30*/  LDCU UR35, c[0x0][0x36c] ;  /* 0x00006d80ff2377ac */ /* 0x000ea20008000800 */
[----:B------:R-:W-:Y:S01]  /*0f40*/  NOP ;  /* 0x0000000000007918 */ /* 0x000fe20000000000 */
[----:B------:R-:W-:Y:S01]  /*0f50*/  LOP3.LUT R0, R97, 0x1f, RZ, 0xc0, !PT ;  /* 0x0000001f61007812 */ /* 0x000fe200078ec0ff */
[----:B------:R-:W-:Y:S01]  /*0f60*/  @!UP0 UMOV UR6, 0x400 ;  /* 0x0000040000068882 */ /* 0x000fe20000000000 */
[----:B------:R-:W-:-:S04]  /*0f70*/  @!UP0 UIADD3 UR4, UPT, UPT, -UR4, 0x100000, URZ ;  /* 0x0010000004048890 */ /* 0x000fc8000fffe1ff */
[----:B------:R-:W-:Y:S02]  /*0f80*/  @!UP0 USHF.L.U32 UR5, UR4, 0xb, URZ ;  /* 0x0000000b04058899 */ /* 0x000fe400080006ff */
[----:B------:R-:W-:Y:S02]  /*0f90*/  @!UP0 USHF.L.U32 UR4, UR4, 0x1, URZ ;  /* 0x0000000104048899 */ /* 0x000fe400080006ff */
[----:B------:R-:W-:Y:S01]  /*0fa0*/  @!UP0 ULEA UR6, UR52, UR6, 0x18 ;  /* 0x0000000634068291 */ /* 0x000fe2000f8ec0ff */
[----:B------:R-:W-:Y:S01]  /*0fb0*/  VOTEU.ALL UP0, P0 ;  /* 0x0000000000ff7886 */ /* 0x000fe20000000000 */
[----:B------:R-:W-:Y:S02]  /*0fc0*/  UISETP.NE.AND UP6, UPT, UR21, URZ, UPT ;  /* 0x000000ff1500728c */ /* 0x000fe4000bfc5270 */
[----:B--2---:R-:W-:Y:S01]  /*0fd0*/  UISETP.EQ.U32.AND UP1, UPT, UR35, 0x1, UPT ;  /* 0x000000012300788c */ /* 0x004fe2000bf22070 */
[----:B------:R-:W2:Y:S07]  /*0fe0*/  FENCE.VIEW.ASYNC.S ;  /* 0x00000000000073c6 */ /* 0x000eae0000000000 */
[----:B--2---:R2:W3:Y:S01]  /*0ff0*/  @!UP0 SYNCS.EXCH.64 URZ, [UR6+0x1d0], UR4 ;  /* 0x0001d00406ff85b2 */ /* 0x0044e20008000100 */
[----:B------:R-:W-:Y:S05]  /*1000*/  BRA.U !UP1, `(.L_x_16) ;  /* 0x0000000109087547 */ /* 0x000fea000b800000 */
[----:B-1-3--:R-:W-:Y:S01]  /*1010*/  UCGABAR_ARV ;  /* 0x00000000000079c7 */ /* 0x00afe20008000000 */
[----:B------:R-:W-:Y:S05]  /*1020*/  BRA `(.L_x_17) ;  /* 0x0000000000047947 */ /* 0x000fea0003800000 */
.L_x_16:
[----:B-1-3--:R-:W-:Y:S01]  /*1030*/  NOP ;  /* 0x0000000000007918 */ /* 0x00afe20000000000 */
.L_x_17:
[----:B------:R-:W1:Y:S01]  /*1040*/  S2UR UR20, SR_CTAID.Y ;  /* 0x00000000001479c3 */ /* 0x000e620000002600 */
[----:B------:R-:W-:-:S05]  /*1050*/  CS2R.32 R86, SR_CgaSize ;  /* 0x0000000000567805 */ /* 0x000fca0000008a00 */
[----:B------:R-:W-:-:S05]  /*1060*/  IMAD R86, R86, -0xa0, RZ ;  /* 0xffffff6056567824 */ /* 0x000fca00078e02ff */
[----:B--2---:R-:W-:-:S14]  /*1070*/  R2UR UR4, R86 ;  /* 0x00000000560472ca */ /* 0x004fdc00000e0000 */
[----:B------:R-:W2:Y:S01]  /*1080*/  LDCU UR4, c[0x0][UR4+0x2b4] ;  /* 0x00005680040477ac */ /* 0x000ea20008000800 */
[----:B------:R-:W-:-:S05]  /*1090*/  CS2R.32 R86, SR_CgaSize ;  /* 0x0000000000567805 */ /* 0x000fca0000008a00 */
[----:B------:R-:W-:-:S05]  /*10a0*/  IMAD R86, R86, -0xa0, RZ ;  /* 0xffffff6056567824 */ /* 0x000fca00078e02ff */
[----:B------:R-:W-:-:S14]  /*10b0*/  R2UR UR5, R86 ;  /* 0x00000000560572ca */ /* 0x000fdc00000e0000 */
[----:B------:R-:W3:Y:S01]  /*10c0*/  LDCU UR5, c[0x0][UR5+0x2b0] ;  /* 0x00005600050577ac */ /* 0x000ee20008000800 */
[----:B------:R-:W4:Y:S01]  /*10d0*/  S2UR UR27, SR_CTAID.X ;  /* 0x00000000001b79c3 */ /* 0x000f220000002500 */
[----:B------:R-:W-:-:S05]  /*10e0*/  CS2R.32 R86, SR_CgaSize ;  /* 0x0000000000567805 */ /* 0x000fca0000008a00 */
[----:B------:R-:W-:-:S05]  /*10f0*/  IMAD R86, R86, -0xa0, RZ ;  /* 0xffffff6056567824 */ /* 0x000fca00078e02ff */
[----:B------:R-:W-:-:S14]  /*1100*/  R2UR UR8, R86 ;  /* 0x00000000560872ca */ /* 0x000fdc00000e0000 */
[----:B------:R-:W3:Y:S01]  /*1110*/  LDCU UR8, c[0x0][UR8+0x2a4] ;  /* 0x00005480080877ac */ /* 0x000ee20008000800 */
[----:B------:R-:W-:-:S05]  /*1120*/  CS2R.32 R86, SR_CgaSize ;  /* 0x0000000000567805 */ /* 0x000fca0000008a00 */
[----:B------:R-:W-:-:S05]  /*1130*/  IMAD R86, R86, -0xa0, RZ ;  /* 0xffffff6056567824 */ /* 0x000fca00078e02ff */
[----:B------:R-:W-:-:S14]  /*1140*/  R2UR UR63, R86 ;  /* 0x00000000563f72ca */ /* 0x000fdc00000e0000 */
[----:B------:R-:W3:Y:S01]  /*1150*/  LDCU UR63, c[0x0][UR63+0x2a0] ;  /* 0x000054003f3f77ac */ /* 0x000ee20008000800 */
[----:B------:R-:W-:Y:S02]  /*1160*/  ULOP3.LUT UR7, UR52, 0x3, URZ, 0xc0, !UPT ;  /* 0x0000000334077892 */ /* 0x000fe4000f8ec0ff */
[----:B------:R-:W-:Y:S02]  /*1170*/  USHF.R.U32.HI UR12, URZ, 0x1, UR52 ;  /* 0x00000001ff0c7899 */ /* 0x000fe40008011634 */
[----:B------:R-:W-:Y:S02]  /*1180*/  UISETP.GT.U32.AND UP1, UPT, UR7, 0xffff, UPT ;  /* 0x0000ffff0700788c */ /* 0x000fe4000bf24070 */
[----:B------:R-:W-:Y:S01]  /*1190*/  USHF.R.U32.HI UR11, URZ, 0x2, UR52 ;  /* 0x00000002ff0b7899 */ /* 0x000fe20008011634 */
[----:B-1----:R-:W-:Y:S01]  /*11a0*/  I2FP.F32.U32 R2, UR20 ;  /* 0x0000001400027c45 */ /* 0x002fe20008201000 */
[----:B------:R-:W-:Y:S01]  /*11b0*/  USHF.L.U32 UR41, UR52, 0x9, URZ ;  /* 0x0000000934297899 */ /* 0x000fe200080006ff */
[----:B------:R-:W1:Y:S03]  /*11c0*/  LDCU UR24, c[0x0][0xb24] ;  /* 0x00016480ff1877ac */ /* 0x000e660008000800 */
[----:B--2---:R-:W-:Y:S01]  /*11d0*/  FMUL R2, R2, UR4 ;  /* 0x0000000402027c20 */ /* 0x004fe20008400000 */
[----:B------:R-:W-:Y:S01]  /*11e0*/  ULOP3.LUT UR4, UR52, 0x4, URZ, 0xc0, !UPT ;  /* 0x0000000434047892 */ /* 0x000fe2000f8ec0ff */
[----:B----4-:R-:W-:Y:S01]  /*11f0*/  I2FP.F32.U32 R3, UR27 ;  /* 0x0000001b00037c45 */ /* 0x010fe20008201000 */
[----:B------:R-:W2:Y:S03]  /*1200*/  LDCU UR42, c[0x0][0xb24] ;  /* 0x00016480ff2a77ac */ /* 0x000ea60008000800 */
[----:B------:R-:W4:Y:S01]  /*1210*/  F2I.U32.TRUNC.NTZ R2, R2 ;  /* 0x0000000200027305 */ /* 0x000f22000020f000 */
[----:B---3--:R-:W-:Y:S01]  /*1220*/  FMUL R3, R3, UR5 ;  /* 0x0000000503037c20 */ /* 0x008fe20008400000 */
[----:B------:R-:W-:Y:S01]  /*1230*/  ULOP3.LUT UR4, UR4, 0x1, UR52, 0xf8, !UPT ;  /* 0x0000000104047892 */ /* 0x000fe2000f8ef834 */
[----:B------:R-:W3:Y:S05]  /*1240*/  LDCU UR29, c[0x0][0xb30] ;  /* 0x00016600ff1d77ac */ /* 0x000eea0008000800 */
[----:B------:R-:W1:Y:S01]  /*1250*/  F2I.U32.TRUNC.NTZ R3, R3 ;  /* 0x0000000300037305 */ /* 0x000e62000020f000 */
[----:B------:R-:W-:Y:S01]  /*1260*/  UISETP.GT.U32.AND UP0, UPT, UR4, 0xffff, UPT ;  /* 0x0000ffff0400788c */ /* 0x000fe2000bf04070 */
[----:B------:R-:W-:Y:S01]  /*1270*/  UMOV UR13, 0x11 ;  /* 0x00000011000d7882 */ /* 0x000fe20000000000 */
[----:B------:R-:W-:-:S02]  /*1280*/  UMOV UR14, 0x5 ;  /* 0x00000005000e7882 */ /* 0x000fc40000000000 */
[----:B------:R-:W-:Y:S01]  /*1290*/  USEL UR25, UR4, 0xffff, !UP0 ;  /* 0x0000ffff04197887 */ /* 0x000fe2000c000000 */
[----:B----4-:R-:W-:Y:S01]  /*12a0*/  R2UR UR6, R2 ;  /* 0x00000000020672ca */ /* 0x010fe200000e0000 */
[----:B------:R-:W-:Y:S01]  /*12b0*/  USEL UR26, UR7, 0xffff, !UP1 ;  /* 0x0000ffff071a7887 */ /* 0x000fe2000c800000 */
[----:B------:R-:W-:Y:S02]  /*12c0*/  PRMT R2, RZ, 0x7610, R2 ;  /* 0x00007610ff027816 */ /* 0x000fe40000000002 */
[----:B-1----:R-:W-:Y:S02]  /*12d0*/  R2UR UR5, R3 ;  /* 0x00000000030572ca */ /* 0x002fe400000e0000 */
[----:B------:R-:W-:-:S07]  /*12e0*/  PRMT R3, RZ, 0x7610, R3 ;  /* 0x00007610ff037816 */ /* 0x000fce0000000003 */
[----:B------:R-:W-:-:S04]  /*12f0*/  UIADD3 UR4, UPT, UPT, -UR6, URZ, URZ ;  /* 0x000000ff06047290 */ /* 0x000fc8000fffe1ff */
[----:B------:R-:W-:Y:S02]  /*1300*/  UIMAD UR4, UR8, UR4, UR20 ;  /* 0x00000004080472a4 */ /* 0x000fe4000f8e0214 */
[----:B------:R-:W-:-:S04]  /*1310*/  UIADD3 UR5, UPT, UPT, -UR5, URZ, URZ ;  /* 0x000000ff05057290 */ /* 0x000fc8000fffe1ff */
[----:B------:R-:W-:Y:S01]  /*1320*/  IMAD.U32 R86, RZ, RZ, UR4 ;  /* 0x00000004ff567e24 */ /* 0x000fe2000f8e00ff */
[----:B------:R-:W-:Y:S01]  /*1330*/  UIMAD UR63, UR63, UR5, UR27 ;  /* 0x000000053f3f72a4 */ /* 0x000fe2000f8e021b */
[----:B--23--:R-:W-:Y:S11]  /*1340*/  BRA.U UP6, `(.L_x_18) ;  /* 0x0000000106687547 */ /* 0x00cff6000b800000 */
[----:B------:R-:W-:Y:S01]  /*1350*/  R2UR UR15, R86 ;  /* 0x00000000560f72ca */ /* 0x000fe200000e0000 */
[----:B------:R-:W-:Y:S02]  /*1360*/  ULOP3.LUT UR4, UR63, 0x2, URZ, 0x3c, !UPT ;  /* 0x000000023f047892 */ /* 0x000fe4000f8e3cff */
[----:B------:R-:W-:-:S10]  /*1370*/  ULOP3.LUT UR10, UR63, 0xfffffffe, URZ, 0xc0, !UPT ;  /* 0xfffffffe3f0a7892 */ /* 0x000fd4000f8ec0ff */
[----:B------:R-:W-:Y:S02]  /*1380*/  UISETP.NE.AND UP0, UPT, UR15, URZ, UPT ;  /* 0x000000ff0f00728c */ /* 0x000fe4000bf05270 */
[----:B------:R-:W-:Y:S02]  /*1390*/  UISETP.NE.AND UP2, UPT, UR15, 0x1, UPT ;  /* 0x000000010f00788c */ /* 0x000fe4000bf45270 */
[----:B------:R-:W-:Y:S02]  /*13a0*/  UISETP.GT.U32.AND UP4, UPT, UR63, 0x1, UP0 ;  /* 0x000000013f00788c */ /* 0x000fe40008784070 */
[----:B------:R-:W-:Y:S02]  /*13b0*/  UISETP.GT.U32.AND UP3, UPT, UR63, 0x1, UP2 ;  /* 0x000000013f00788c */ /* 0x000fe40009764070 */
[----:B------:R-:W-:Y:S02]  /*13c0*/  UISETP.GT.U32.AND UP1, UPT, UR4, 0x1, UP0 ;  /* 0x000000010400788c */ /* 0x000fe40008724070 */
[----:B------:R-:W-:-:S02]  /*13d0*/  UISETP.GT.U32.AND UP0, UPT, UR4, 0x1, UP2 ;  /* 0x000000010400788c */ /* 0x000fc40009704070 */
[----:B------:R-:W-:Y:S02]  /*13e0*/  USEL UR6, URZ, 0x1, UP4 ;  /* 0x00000001ff067887 */ /* 0x000fe4000a000000 */
[----:B------:R-:W-:Y:S02]  /*13f0*/  USEL UR5, URZ, 0x10, UP3 ;  /* 0x00000010ff057887 */ /* 0x000fe40009800000 */
[----:B------:R-:W-:Y:S02]  /*1400*/  USEL UR4, URZ, 0x2, UP4 ;  /* 0x00000002ff047887 */ /* 0x000fe4000a000000 */
[----:B------:R-:W-:Y:S02]  /*1410*/  USEL UR9, URZ, 0x20, UP3 ;  /* 0x00000020ff097887 */ /* 0x000fe40009800000 */
[----:B------:R-:W-:Y:S02]  /*1420*/  USEL UR8, URZ, 0x4, UP1 ;  /* 0x00000004ff087887 */ /* 0x000fe40008800000 */
[----:B------:R-:W-:-:S02]  /*1430*/  UIADD3 UR4, UPT, UPT, UR4, UR5, UR6 ;  /* 0x0000000504047290 */ /* 0x000fc4000fffe006 */
[----:B------:R-:W-:Y:S02]  /*1440*/  USEL UR6, URZ, 0x8, UP1 ;  /* 0x00000008ff067887 */ /* 0x000fe40008800000 */
[----:B------:R-:W-:Y:S02]  /*1450*/  USEL UR7, URZ, 0x40, UP0 ;  /* 0x00000040ff077887 */ /* 0x000fe40008000000 */
[----:B------:R-:W-:Y:S02]  /*1460*/  UIADD3 UR5, UPT, UPT, UR8, UR9, UR4 ;  /* 0x0000000908057290 */ /* 0x000fe4000fffe004 */
[----:B------:R-:W-:Y:S02]  /*1470*/  ULEA UR4, UR15, UR10, 0x2 ;  /* 0x0000000a0f047291 */ /* 0x000fe4000f8e10ff */
[----:B------:R-:W-:Y:S02]  /*1480*/  USEL UR8, URZ, 0x80, UP0 ;  /* 0x00000080ff087887 */ /* 0x000fe40008000000 */
[----:B------:R-:W-:-:S03]  /*1490*/  UIADD3 UR5, UPT, UPT, UR6, UR7, UR5 ;  /* 0x0000000706057290 */ /* 0x000fc6000fffe005 */
[----:B------:R-:W-:Y:S01]  /*14a0*/  UMOV UR6, 0x3 ;  /* 0x0000000300067882 */ /* 0x000fe20000000000 */
[----:B------:R-:W-:Y:S02]  /*14b0*/  UIADD3 UR5, UPT, UPT, UR5, UR8, URZ ;  /* 0x0000000805057290 */ /* 0x000fe4000fffe0ff */
[----:B------:R-:W-:-:S04]  /*14c0*/  USHF.L.U32 UR4, UR6, UR4, URZ ;  /* 0x0000000406047299 */ /* 0x000fc800080006ff */
[----:B------:R-:W-:Y:S02]  /*14d0*/  MOV R3, UR5 ;  /* 0x0000000500037c02 */ /* 0x000fe40008000f00 */
[----:B------:R-:W-:-:S07]  /*14e0*/  IMAD.U32 R2, RZ, RZ, UR4 ;  /* 0x00000004ff027e24 */ /* 0x000fce000f8e00ff */
.L_x_18:
[----:B------:R-:W1:Y:S01]  /*14f0*/  S2UR UR36, SR_CTAID.Z ;  /* 0x00000000002479c3 */ /* 0x000e620000002700 */
[----:B------:R-:W-:Y:S02]  /*1500*/  UISETP.GE.AND UP0, UPT, UR24, 0x1, UPT ;  /* 0x000000011800788c */ /* 0x000fe4000bf06270 */
[----:B------:R-:W-:Y:S02]  /*1510*/  ULOP3.LUT UR26, UR26, 0xffff, URZ, 0xc0, !UPT ;  /* 0x0000ffff1a1a7892 */ /* 0x000fe4000f8ec0ff */
[----:B------:R-:W-:Y:S02]  /*1520*/  ULOP3.LUT UR25, UR25, 0xffff, URZ, 0xc0, !UPT ;  /* 0x0000ffff19197892 */ /* 0x000fe4000f8ec0ff */
[----:B------:R-:W-:Y:S02]  /*1530*/  UISETP.NE.AND UP3, UPT, UR21, 0x2, UPT ;  /* 0x000000021500788c */ /* 0x000fe4000bf65270 */
[----:B------:R-:W-:Y:S02]  /*1540*/  ULOP3.LUT UR32, UR12, 0x1, URZ, 0xc0, !UPT ;  /* 0x000000010c207892 */ /* 0x000fe4000f8ec0ff */
[----:B------:R-:W-:-:S02]  /*1550*/  ULOP3.LUT UR31, UR11, 0x1, URZ, 0xc0, !UPT ;  /* 0x000000010b1f7892 */ /* 0x000fc4000f8ec0ff */
[----:B------:R-:W-:Y:S02]  /*1560*/  ULOP3.LUT UR38, UR41, 0x800, URZ, 0xc0, !UPT ;  /* 0x0000080029267892 */ /* 0x000fe4000f8ec0ff */
[----:B------:R-:W-:Y:S02]  /*1570*/  ULOP3.LUT UR30, UR41, 0x400, URZ, 0xc0, !UPT ;  /* 0x00000400291e7892 */ /* 0x000fe4000f8ec0ff */
[----:B------:R-:W-:Y:S02]  /*1580*/  USHF.L.U32 UR26, UR13, UR26, URZ ;  /* 0x0000001a0d1a7299 */ /* 0x000fe400080006ff */
[----:B------:R-:W-:Y:S01]  /*1590*/  USHF.L.U32 UR25, UR14, UR25, URZ ;  /* 0x000000190e197299 */ /* 0x000fe200080006ff */
[----:B------:R-:W-:Y:S01]  /*15a0*/  UMOV UR16, UR27 ;  /* 0x0000001b00107c82 */ /* 0x000fe20008000000 */
[----:B------:R-:W-:Y:S10]  /*15b0*/  BRA.U !UP0, `(.L_x_19) ;  /* 0x0000000108d47547 */ /* 0x000ff4000b800000 */
[----:B------:R-:W2:Y:S01]  /*15c0*/  LDCU.128 UR12, c[0x0][0xb10] ;  /* 0x00016200ff0c77ac */ /* 0x000ea20008000c00 */
[----:B------:R-:W3:Y:S01]  /*15d0*/  LDCU UR6, c[0x0][0x370] ;  /* 0x00006e00ff0677ac */ /* 0x000ee20008000800 */
[----:B------:R-:W4:Y:S01]  /*15e0*/  LDCU UR5, c[0x0][0x374] ;  /* 0x00006e80ff0577ac */ /* 0x000f220008000800 */
[----:B------:R-:W1:Y:S01]  /*15f0*/  LDCU UR28, c[0x0][0xb0c] ;  /* 0x00016180ff1c77ac */ /* 0x000e620008000800 */
[----:B------:R-:W1:Y:S01]  /*1600*/  LDCU UR4, c[0x0][0xb20] ;  /* 0x00016400ff0477ac */ /* 0x000e620008000800 */
[----:B------:R-:W1:Y:S01]  /*1610*/  LDCU.64 UR8, c[0x0][0xb28] ;  /* 0x00016500ff0877ac */ /* 0x000e620008000a00 */
[----:B--2---:R-:W-:Y:S02]  /*1620*/  UISETP.NE.AND UP0, UPT, UR14, 0x1, UPT ;  /* 0x000000010e00788c */ /* 0x004fe4000bf05270 */
[----:B----4-:R-:W-:Y:S02]  /*1630*/  UIMAD.WIDE.U32 UR10, UR5, UR15, URZ ;  /* 0x0000000f050a72a5 */ /* 0x010fe4000f8e00ff */
[----:B---3--:R-:W-:-:S02]  /*1640*/  UIMAD.WIDE.U32 UR18, UR6, UR12, URZ ;  /* 0x0000000c061272a5 */ /* 0x008fc4000f8e00ff */
[----:B-1----:R-:W-:Y:S02]  /*1650*/  UISETP.NE.AND UP1, UPT, UR28, 0x1, UPT ;  /* 0x000000011c00788c */ /* 0x002fe4000bf25270 */
[----:B------:R-:W-:Y:S01]  /*1660*/  UISETP.NE.AND UP2, UPT, UR24, 0x1, UPT ;  /* 0x000000011800788c */ /* 0x000fe2000bf45270 */
[----:B------:R-:W-:Y:S02]  /*1670*/  UMOV UR10, UR11 ;  /* 0x0000000b000a7c82 */ /* 0x000fe40008000000 */
[----:B------:R-:W-:Y:S01]  /*1680*/  UMOV UR18, UR19 ;  /* 0x0000001300127c82 */ /* 0x000fe20008000000 */
[----:B------:R-:W-:Y:S02]  /*1690*/  @UP0 USHF.R.U32.HI UR5, URZ, UR4, UR10 ;  /* 0x00000004ff050299 */ /* 0x000fe4000801160a */
[----:B------:R-:W-:Y:S02]  /*16a0*/  UIMAD.WIDE.U32 UR22, UR20, UR15, URZ ;  /* 0x0000000f141672a5 */ /* 0x000fe4000f8e00ff */
[----:B------:R-:W-:-:S02]  /*16b0*/  UIMAD.WIDE.U32 UR10, UR5, UR8, URZ ;  /* 0x00000008050a72a5 */ /* 0x000fc4000f8e00ff */
[----:B------:R-:W-:Y:S02]  /*16c0*/  @UP1 USHF.R.U32.HI UR6, URZ, UR13, UR18 ;  /* 0x0000000dff061299 */ /* 0x000fe40008011612 */
[----:B------:R-:W-:Y:S02]  /*16d0*/  UIMAD.WIDE.U32 UR16, UR27, UR12, URZ ;  /* 0x0000000c1b1072a5 */ /* 0x000fe4000f8e00ff */
[----:B------:R-:W-:Y:S01]  /*16e0*/  UIMAD.WIDE.U32 UR18, UR6, UR8, URZ ;  /* 0x00000008061272a5 */ /* 0x000fe2000f8e00ff */
[----:B------:R-:W-:Y:S01]  /*16f0*/  UMOV UR22, UR23 ;  /* 0x0000001700167c82 */ /* 0x000fe20008000000 */
[----:B------:R-:W-:Y:S01]  /*1700*/  UMOV UR10, UR11 ;  /* 0x0000000b000a7c82 */ /* 0x000fe20008000000 */
[----:B------:R-:W-:Y:S02]  /*1710*/  USHF.R.U32.HI UR22, URZ, UR4, UR22 ;  /* 0x00000004ff167299 */ /* 0x000fe40008011616 */
[----:B------:R-:W-:Y:S02]  /*1720*/  @UP2 USHF.R.U32.HI UR5, URZ, UR9, UR10 ;  /* 0x00000009ff052299 */ /* 0x000fe4000801160a */
[----:B------:R-:W-:Y:S01]  /*1730*/  UMOV UR7, UR19 ;  /* 0x0000001300077c82 */ /* 0x000fe20008000000 */
[----:B------:R-:W-:Y:S01]  /*1740*/  UMOV UR16, UR17 ;  /* 0x0000001100107c82 */ /* 0x000fe20008000000 */
[----:B------:R-:W-:-:S02]  /*1750*/  @UP2 USHF.R.U32.HI UR6, URZ, UR9, UR7 ;  /* 0x00000009ff062299 */ /* 0x000fc40008011607 */
[----:B------:R-:W-:Y:S02]  /*1760*/  USHF.R.U32.HI UR16, URZ, UR13, UR16 ;  /* 0x0000000dff107299 */ /* 0x000fe40008011610 */
[----:B------:R-:W-:Y:S02]  /*1770*/  USEL UR4, UR20, UR22, !UP0 ;  /* 0x0000001614047287 */ /* 0x000fe4000c000000 */
[----:B------:R-:W-:Y:S02]  /*1780*/  UIMAD UR7, UR5, UR24, URZ ;  /* 0x00000018050772a4 */ /* 0x000fe4000f8e02ff */
[----:B------:R-:W-:Y:S02]  /*1790*/  USEL UR5, UR27, UR16, !UP1 ;  /* 0x000000101b057287 */ /* 0x000fe4000c800000 */
[----:B------:R-:W-:Y:S02]  /*17a0*/  UIMAD UR12, UR6, UR24, URZ ;  /* 0x00000018060c72a4 */ /* 0x000fe4000f8e02ff */
[----:B------:R-:W-:-:S02]  /*17b0*/  UISETP.GE.AND UP0, UPT, UR4, UR7, UPT ;  /* 0x000000070400728c */ /* 0x000fc4000bf06270 */
[----:B------:R-:W-:Y:S02]  /*17c0*/  UIMAD.WIDE.U32 UR10, UR4, UR8, URZ ;  /* 0x00000008040a72a5 */ /* 0x000fe4000f8e00ff */
[----:B------:R-:W-:Y:S02]  /*17d0*/  UISETP.GE.OR UP0, UPT, UR5, UR12, UP0 ;  /* 0x0000000c0500728c */ /* 0x000fe40008706670 */
[----:B------:R-:W-:Y:S02]  /*17e0*/  UIMAD.WIDE.U32 UR12, UR5, UR8, URZ ;  /* 0x00000008050c72a5 */ /* 0x000fe4000f8e00ff */
[----:B------:R-:W-:Y:S01]  /*17f0*/  UIADD3 UR10, UPT, UPT, -UR4, URZ, URZ ;  /* 0x000000ff040a7290 */ /* 0x000fe2000fffe1ff */
[----:B------:R-:W-:Y:S01]  /*1800*/  UMOV UR8, UR11 ;  /* 0x0000000b00087c82 */ /* 0x000fe20008000000 */
[----:B------:R-:W-:Y:S02]  /*1810*/  UIADD3 UR16, UPT, UPT, -UR5, URZ, URZ ;  /* 0x000000ff05107290 */ /* 0x000fe4000fffe1ff */
[----:B------:R-:W-:-:S03]  /*1820*/  USHF.R.U32.HI UR8, URZ, UR9, UR8 ;  /* 0x00000009ff087299 */ /* 0x000fc60008011608 */
[----:B------:R-:W-:Y:S01]  /*1830*/  @!UP0 UMOV UR7, UR13 ;  /* 0x0000000d00078c82 */ /* 0x000fe20008000000 */
[----:B------:R-:W-:Y:S02]  /*1840*/  UIMAD UR20, UR14, UR10, UR20 ;  /* 0x0000000a0e1472a4 */ /* 0x000fe4000f8e0214 */
[----:B------:R-:W-:Y:S02]  /*1850*/  USEL UR8, UR4, UR8, !UP2 ;  /* 0x0000000804087287 */ /* 0x000fe4000d000000 */
[----:B------:R-:W-:Y:S02]  /*1860*/  @!UP0 USHF.R.U32.HI UR7, URZ, UR9, UR7 ;  /* 0x00000009ff078299 */ /* 0x000fe40008011607 */
[----:B------:R-:W-:Y:S02]  /*1870*/  UIADD3 UR9, UPT, UPT, -UR8, URZ, URZ ;  /* 0x000000ff08097290 */ /* 0x000fe4000fffe1ff */
[----:B------:R-:W-:Y:S02]  /*1880*/  @!UP0 USEL UR7, UR5, UR7, !UP2 ;  /* 0x0000000705078287 */ /* 0x000fe4000d000000 */
[----:B------:R-:W-:-:S02]  /*1890*/  UIMAD UR9, UR24, UR9, UR4 ;  /* 0x00000009180972a4 */ /* 0x000fc4000f8e0204 */
[----:B------:R-:W-:Y:S02]  /*18a0*/  @!UP0 UIADD3 UR8, UPT, UPT, UR8, -UR7, URZ ;  /* 0x8000000708088290 */ /* 0x000fe4000fffe0ff */
[----:B------:R-:W-:Y:S02]  /*18b0*/  @!UP0 UIMAD UR6, UR9, UR6, UR7 ;  /* 0x00000006090682a4 */ /* 0x000fe4000f8e0207 */
[----:B------:R-:W-:Y:S02]  /*18c0*/  @!UP0 UIMAD UR4, UR8, UR24, UR5 ;  /* 0x00000018080482a4 */ /* 0x000fe4000f8e0205 */
[----:B------:R-:W-:Y:S02]  /*18d0*/  UIMAD UR16, UR28, UR16, UR27 ;  /* 0x000000101c1072a4 */ /* 0x000fe4000f8e021b */
[----:B------:R-:W-:Y:S01]  /*18e0*/  UIMAD UR20, UR4, UR14, UR20 ;  /* 0x0000000e041472a4 */ /* 0x000fe2000f8e0214 */
[----:B------:R-:W-:Y:S02]  /*18f0*/  @!UP0 UMOV UR5, UR6 ;  /* 0x0000000600058c82 */ /* 0x000fe40008000000 */
[----:B------:R-:W-:-:S12]  /*1900*/  UIMAD UR16, UR5, UR28, UR16 ;  /* 0x0000001c051072a4 */ /* 0x000fd8000f8e0210 */
.L_x_19:
[----:B------:R-:W-:-:S09]  /*1910*/  UISETP.NE.AND UP0, UPT, UR29, 0x1, UPT ;  /* 0x000000011d00788c */ /* 0x000fd2000bf05270 */
[----:B------:R-:W-:Y:S05]  /*1920*/  BRA.U UP0, `(.L_x_20) ;  /* 0x0000000100447547 */ /* 0x000fea000b800000 */
[----:B------:R-:W2:Y:S01]  /*1930*/  LDCU.128 UR8, c[0x0][0xb10] ;  /* 0x00016200ff0877ac */ /* 0x000ea20008000c00 */
[----:B------:R-:W3:Y:S01]  /*1940*/  LDCU UR12, c[0x0][0xb0c] ;  /* 0x00016180ff0c77ac */ /* 0x000ee20008000800 */
[----:B------:R-:W4:Y:S01]  /*1950*/  LDCU UR13, c[0x0][0xb20] ;  /* 0x00016400ff0d77ac */ /* 0x000f220008000800 */
[----:B--2---:R-:W-:Y:S02]  /*1960*/  UIMAD.WIDE.U32 UR6, UR16, UR8, URZ ;  /* 0x00000008100672a5 */ /* 0x004fe4000f8e00ff */
[----:B------:R-:W-:Y:S02]  /*1970*/  UIMAD.WIDE.U32 UR4, UR20, UR11, URZ ;  /* 0x0000000b140472a5 */ /* 0x000fe4000f8e00ff */
[----:B---3--:R-:W-:Y:S02]  /*1980*/  UISETP.NE.AND UP1, UPT, UR12, 0x1, UPT ;  /* 0x000000010c00788c */ /* 0x008fe4000bf25270 */
[----:B------:R-:W-:Y:S01]  /*1990*/  UISETP.NE.AND UP0, UPT, UR10, 0x1, UPT ;  /* 0x000000010a00788c */ /* 0x000fe2000bf05270 */
[----:B------:R-:W-:-:S02]  /*19a0*/  UMOV UR6, UR7 ;  /* 0x0000000700067c82 */ /* 0x000fc40008000000 */
[----:B------:R-:W-:Y:S01]  /*19b0*/  UMOV UR4, UR5 ;  /* 0x0000000500047c82 */ /* 0x000fe20008000000 */
[----:B------:R-:W-:Y:S02]  /*19c0*/  USHF.R.U32.HI UR9, URZ, UR9, UR6 ;  /* 0x00000009ff097299 */ /* 0x000fe40008011606 */
[----:B----4-:R-:W-:Y:S02]  /*19d0*/  USHF.R.U32.HI UR4, URZ, UR13, UR4 ;  /* 0x0000000dff047299 */ /* 0x010fe40008011604 */
[----:B------:R-:W-:Y:S02]  /*19e0*/  USEL UR5, UR16, UR9, !UP1 ;  /* 0x0000000910057287 */ /* 0x000fe4000c800000 */
[----:B------:R-:W-:-:S04]  /*19f0*/  USEL UR4, UR20, UR4, !UP0 ;  /* 0x0000000414047287 */ /* 0x000fc8000c000000 */
[----:B------:R-:W-:Y:S02]  /*1a00*/  UIADD3 UR6, UPT, UPT, -UR4, UR5, URZ ;  /* 0x0000000504067290 */ /* 0x000fe4000fffe1ff */
[----:B------:R-:W-:Y:S02]  /*1a10*/  UIADD3 UR4, UPT, UPT, UR4, -UR5, URZ ;  /* 0x8000000504047290 */ /* 0x000fe4000fffe0ff */
[----:B------:R-:W-:Y:S02]  /*1a20*/  UIMAD UR20, UR6, UR10, UR20 ;  /* 0x0000000a061472a4 */ /* 0x000fe4000f8e0214 */
[----:B------:R-:W-:-:S12]  /*1a30*/  UIMAD UR16, UR4, UR12, UR16 ;  /* 0x0000000c041072a4 */ /* 0x000fd8000f8e0210 */
.L_x_20:
[----:B------:R-:W-:-:S09]  /*1a40*/  UISETP.EQ.U32.AND UP0, UPT, UR35, 0x1, UPT ;  /* 0x000000012300788c */ /* 0x000fd2000bf02070 */
[----:B------:R-:W-:Y:S05]  /*1a50*/  BRA.U !UP0, `(.L_x_21) ;  /* 0x00000001080c7547 */ /* 0x000fea000b800000 */
[----:B------:R-:W-:Y:S01]  /*1a60*/  UCGABAR_WAIT ;  /* 0x0000000000007dc7 */ /* 0x000fe20008000000 */
[----:B------:R-:W-:Y:S01]  /*1a70*/  CCTL.IVALL ;  /* 0x00000000ff00798f */ /* 0x000fe20002000000 */
[----:B------:R-:W-:Y:S05]  /*1a80*/  BRA `(.L_x_22) ;  /* 0x0000000000047947 */ /* 0x000fea0003800000 */
.L_x_21:
[----:B------:R-:W-:Y:S06]  /*1a90*/  BAR.SYNC.DEFER_BLOCKING 0x0 ;  /* 0x0000000000007b1d */ /* 0x000fec0000010000 */
.L_x_22:
[----:B------:R-:W-:Y:S05]  /*1aa0*/  BRA.U UP3, `(.L_x_23) ;  /* 0x0000001903a87547 */ /* 0x000fea000b800000 */
[----:B------:R-:W2:Y:S01]  /*1ab0*/  LDCU UR7, c[0x0][0x38c] ;  /* 0x00007180ff0777ac */ /* 0x000ea20008000800 */
[----:B------:R-:W-:Y:S01]  /*1ac0*/  PLOP3.LUT P1, PT, PT, PT, UP5, 0x80, 0x8 ;  /* 0x000000000008781c */ /* 0x000fe20003f2f058 */
[----:B------:R-:W-:Y:S01]  /*1ad0*/  IMAD.MOV.U32 R12, RZ, RZ, 0x1 ;  /* 0x00000001ff0c7424 */ /* 0x000fe200078e00ff */
[----:B------:R-:W-:Y:S01]  /*1ae0*/  ISETP.NE.AND P2, PT, R0, RZ, P3 ;  /* 0x000000ff0000720c */ /* 0x000fe20001f45270 */
[----:B------:R-:W-:Y:S01]  /*1af0*/  UMOV UR4, 0x400 ;  /* 0x0000040000047882 */ /* 0x000fe20000000000 */
[----:B------:R-:W-:Y:S01]  /*1b00*/  UISETP.NE.AND UP0, UPT, UR21, URZ, UPT ;  /* 0x000000ff1500728c */ /* 0x000fe2000bf05270 */
[----:B------:R-:W-:Y:S01]  /*1b10*/  PLOP3.LUT P1, PT, P1, PT, PT, 0x8, 0x80 ;  /* 0x000000000080781c */ /* 0x000fe20000f2e170 */
[----:B------:R-:W-:Y:S01]  /*1b20*/  ULEA UR21, UR52, UR4, 0x18 ;  /* 0x0000000434157291 */ /* 0x000fe2000f8ec0ff */
[----:B------:R-:W-:Y:S01]  /*1b30*/  CS2R R10, SRZ ;  /* 0x00000000000a7805 */ /* 0x000fe2000001ff00 */
[----:B------:R-:W-:Y:S01]  /*1b40*/  USEL UR24, UR49, 0x2, UP0 ;  /* 0x0000000231187887 */ /* 0x000fe20008000000 */
[----:B------:R-:W-:Y:S01]  /*1b50*/  IMAD.MOV.U32 R9, RZ, RZ, RZ ;  /* 0x000000ffff097224 */ /* 0x000fe200078e00ff */
[----:B------:R-:W-:Y:S01]  /*1b60*/  USHF.L.U32 UR48, UR27, 0x7, URZ ;  /* 0x000000071b307899 */ /* 0x000fe200080006ff */
[----:B------:R-:W-:Y:S01]  /*1b70*/  IMAD.MOV.U32 R8, RZ, RZ, 0x1 ;  /* 0x00000001ff087424 */ /* 0x000fe200078e00ff */
[----:B------:R-:W-:-:S02]  /*1b80*/  USHF.L.U32 UR6, UR27, 0x6, URZ ;  /* 0x000000061b067899 */ /* 0x000fc400080006ff */
[----:B------:R-:W-:Y:S02]  /*1b90*/  ULOP3.LUT UR48, UR48, 0x80, URZ, 0xc0, !UPT ;  /* 0x0000008030307892 */ /* 0x000fe4000f8ec0ff */
[----:B------:R-:W-:Y:S02]  /*1ba0*/  ULEA UR38, UR38, UR21, 0x1 ;  /* 0x0000001526267291 */ /* 0x000fe4000f8e08ff */
[----:B--2---:R-:W-:Y:S02]  /*1bb0*/  UIADD3 UR5, UPT, UPT, UR7, 0x1f, URZ ;  /* 0x0000001f07057890 */ /* 0x004fe4000fffe0ff */
[----:B------:R-:W-:Y:S02]  /*1bc0*/  UIADD3 UR51, UPT, UPT, UR7, 0x3e, URZ ;  /* 0x0000003e07337890 */ /* 0x000fe4000fffe0ff */
[----:B------:R-:W-:Y:S02]  /*1bd0*/  USHF.R.S32.HI UR4, URZ, 0x1f, UR5 ;  /* 0x0000001fff047899 */ /* 0x000fe40008011405 */
[----:B------:R-:W-:-:S02]  /*1be0*/  UIADD3 UR7, UPT, UPT, UR7, -0x1, URZ ;  /* 0xffffffff07077890 */ /* 0x000fc4000fffe0ff */
[----:B------:R-:W-:Y:S02]  /*1bf0*/  ULEA.HI UR4, UR4, UR5, URZ, 0x5 ;  /* 0x0000000504047291 */ /* 0x000fe4000f8f28ff */
[----:B------:R-:W-:Y:S02]  /*1c00*/  UISETP.GE.U32.AND UP1, UPT, UR7, -0x3f, UPT ;  /* 0xffffffc10700788c */ /* 0x000fe4000bf26070 */
[----:B------:R-:W-:Y:S02]  /*1c10*/  USHF.R.S32.HI UR46, URZ, 0x5, UR4 ;  /* 0x00000005ff2e7899 */ /* 0x000fe40008011404 */
[----:B------:R-:W-:Y:S02]  /*1c20*/  ULOP3.LUT UR5, UR6, 0x40, URZ, 0xc0, !UPT ;  /* 0x0000004006057892 */ /* 0x000fe4000f8ec0ff */
[----:B------:R-:W-:Y:S02]  /*1c30*/  UISETP.LT.U32.AND UP0, UPT, UR46, 0x10, UPT ;  /* 0x000000102e00788c */ /* 0x000fe4000bf01070 */
[----:B------:R-:W-:-:S02]  /*1c40*/  ULEA UR37, UR30, UR21, 0x1 ;  /* 0x000000151e257291 */ /* 0x000fc4000f8e08ff */
[----:B------:R-:W-:Y:S01]  /*1c50*/  USEL UR45, UR46, 0x10, UP0 ;  /* 0x000000102e2d7887 */ /* 0x000fe20008000000 */
[----:B------:R-:W2:Y:S03]  /*1c60*/  LDCU UR44, c[0x0][0x370] ;  /* 0x00006e00ff2c77ac */ /* 0x000ea60008000800 */
[----:B------:R-:W-:Y:S02]  /*1c70*/  UIADD3 UR4, UPT, UPT, UR45, -0x1, URZ ;  /* 0xffffffff2d047890 */ /* 0x000fe4000fffe0ff */
[----:B------:R-:W-:Y:S02]  /*1c80*/  @UP1 UIADD3 UR4, UPT, UPT, UR45, URZ, URZ ;  /* 0x000000ff2d041290 */ /* 0x000fe4000fffe0ff */
[----:B------:R-:W-:Y:S01]  /*1c90*/  ULEA UR48, UR31, UR48, 0x6 ;  /* 0x000000301f307291 */ /* 0x000fe2000f8e30ff */
[----:B------:R-:W3:Y:S01]  /*1ca0*/  LDCU.64 UR28, c[0x0][0x348] ;  /* 0x00006900ff1c77ac */ /* 0x000ee20008000a00 */
[----:B------:R-:W4:Y:S01]  /*1cb0*/  LDCU UR43, c[0x0][0x374] ;  /* 0x00006e80ff2b77ac */ /* 0x000f220008000800 */
[----:B------:R-:W-:-:S02]  /*1cc0*/  ULEA UR49, UR32, UR5, 0x5 ;  /* 0x0000000520317291 */ /* 0x000fc4000f8e28ff */
[----:B------:R-:W-:Y:S02]  /*1cd0*/  UIADD3 UR38, UPT, UPT, UR38, 0x8600, URZ ;  /* 0x0000860026267890 */ /* 0x000fe4000fffe0ff */
[----:B------:R-:W-:Y:S02]  /*1ce0*/  UIADD3 UR37, UPT, UPT, UR37, 0x28600, URZ ;  /* 0x0002860025257890 */ /* 0x000fe4000fffe0ff */
[----:B------:R-:W-:Y:S02]  /*1cf0*/  UIADD3 UR50, UPT, UPT, UR46, -UR45, URZ ;  /* 0x8000002d2e327290 */ /* 0x000fe4000fffe0ff */
[----:B------:R-:W-:Y:S02]  /*1d00*/  UIADD3 UR31, UPT, UPT, UR4, 0x1, URZ ;  /* 0x00000001041f7890 */ /* 0x000fe4000fffe0ff */
[----:B------:R-:W-:Y:S01]  /*1d10*/  UIADD3 UR47, UPT, UPT, -UR4, URZ, URZ ;  /* 0x000000ff042f7290 */ /* 0x000fe2000fffe1ff */
[----:B--2---:R-:W-:-:S11]  /*1d20*/  UMOV UR13, URZ ;  /* 0x000000ff000d7c82 */ /* 0x004fd60008000000 */
.L_x_43:
[----:B------:R-:W-:-:S09]  /*1d30*/  UISETP.NE.AND UP0, UPT, UR52, URZ, UPT ;  /* 0x000000ff3400728c */ /* 0x000fd2000bf05270 */
[----:B-1----:R-:W-:Y:S05]  /*1d40*/  BRA.U UP0, `(.L_x_24) ;  /* 0x0000000100287547 */ /* 0x002fea000b800000 */
[----:B------:R-:W-:Y:S02]  /*1d50*/  LEA R0, R9, UR21, 0x3 ;  /* 0x0000001509007c11 */ /* 0x000fe4000f8e18ff */
[----:B------:R-:W-:-:S04]  /*1d60*/  SHF.L.U32 R3, R8, 0x1f, RZ ;  /* 0x0000001f08037819 */ /* 0x000fc800000006ff */
[----:B------:R-:W2:Y:S02]  /*1d70*/  SYNCS.PHASECHK.TRANS64.TRYWAIT P0, [R0+URZ+0x1c0], R3 ;  /* 0x0001c003000075a7 */ /* 0x000ea400080011ff */
[----:B--2---:R-:W-:Y:S05]  /*1d80*/  @!P0 BRA `(.L_x_25) ;  /* 0x0000008400548947 */ /* 0x004fea0003800000 */
.L_x_162:
[----:B------:R1:W-:Y:S01]  /*1d90*/  SYNCS.ARRIVE.TRANS64.A1T0 RZ, [R0+URZ+0x1b0], RZ ;  /* 0x0001b0ff00ff79a7 */ /* 0x0003e200081000ff */
[----:B------:R-:W-:-:S05]  /*1da0*/  VIADD R9, R9, 0x1 ;  /* 0x0000000109097836 */ /* 0x000fca0000000000 */
[----:B------:R-:W-:-:S04]  /*1db0*/  ISETP.NE.AND P0, PT, R9, 0x2, PT ;  /* 0x000000020900780c */ /* 0x000fc80003f05270 */
[----:B--2---:R-:W-:Y:S02]  /*1dc0*/  SEL R3, RZ, 0x1, P0 ;  /* 0x00000001ff037807 */ /* 0x004fe40000000000 */
[----:B------:R-:W-:Y:S02]  /*1dd0*/  SEL R9, R9, RZ, P0 ;  /* 0x000000ff09097207 */ /* 0x000fe40000000000 */
[----:B------:R-:W-:-:S07]  /*1de0*/  LOP3.LUT R8, R8, R3, RZ, 0x3c, !PT ;  /* 0x0000000308087212 */ /* 0x000fce00078e3cff */
.L_x_24:
[----:B------:R-:W-:Y:S01]  /*1df0*/  ULEA UR4, UR13, UR21, 0x3 ;  /* 0x000000150d047291 */ /* 0x000fe2000f8e18ff */
[----:B-1----:R-:W-:Y:S01]  /*1e00*/  SHF.L.U32 R0, R12, 0x1f, RZ ;  /* 0x0000001f0c007819 */ /* 0x002fe200000006ff */
[----:B------:R-:W-:Y:S02]  /*1e10*/  UISETP.GE.U32.AND UP0, UPT, UR51, 0x3f, UPT ;  /* 0x0000003f3300788c */ /* 0x000fe4000bf06070 */
[----:B------:R-:W-:Y:S01]  /*1e20*/  ULEA UR11, UR20, UR49, 0x7 ;  /* 0x00000031140b7291 */ /* 0x000fe2000f8e38ff */
[----:B------:R-:W-:-:S04]  /*1e30*/  UMOV UR6, URZ ;  /* 0x000000ff00067c82 */ /* 0x000fc80008000000 */
[----:B------:R1:W2:Y:S01]  /*1e40*/  SYNCS.PHASECHK.TRANS64.TRYWAIT P0, [UR4+0x80], R0 ;  /* 0x00008000ff0075a7 */ /* 0x0002a20008001104 */
[----:B------:R-:W-:-:S04]  /*1e50*/  ULEA.HI UR4, UR16, UR16, URZ, 0x1 ;  /* 0x0000001010047291 */ /* 0x000fc8000f8f08ff */
[----:B------:R-:W-:-:S04]  /*1e60*/  USHF.L.U32 UR4, UR4, 0x7, URZ ;  /* 0x0000000704047899 */ /* 0x000fc800080006ff */
[----:B------:R-:W-:-:S04]  /*1e70*/  ULOP3.LUT UR35, UR4, 0xffffff00, URZ, 0xc0, !UPT ;  /* 0xffffff0004237892 */ /* 0x000fc8000f8ec0ff */
[----:B------:R-:W-:Y:S01]  /*1e80*/  UIADD3 UR35, UPT, UPT, UR48, UR35, URZ ;  /* 0x0000002330237290 */ /* 0x000fe2000fffe0ff */
[----:B------:R-:W-:Y:S11]  /*1e90*/  BRA.U !UP0, `(.L_x_26) ;  /* 0x0000000108d07547 */ /* 0x000ff6000b800000 */
[----:B------:R-:W-:Y:S01]  /*1ea0*/  UMOV UR16, UR47 ;  /* 0x0000002f00107c82 */ /* 0x000fe20008000000 */
[----:B------:R-:W-:Y:S01]  /*1eb0*/  UMOV UR4, UR13 ;  /* 0x0000000d00047c82 */ /* 0x000fe20008000000 */
[----:B------:R-:W-:-:S05]  /*1ec0*/  UMOV UR34, URZ ;  /* 0x000000ff00227c82 */ /* 0x000fca0008000000 */
.L_x_32:
[----:B------:R-:W-:Y:S01]  /*1ed0*/  ULEA UR33, UR4, UR21, 0x3 ;  /* 0x0000001504217291 */ /* 0x000fe2000f8e18ff */
[----:B------:R-:W-:Y:S01]  /*1ee0*/  @P3 MOV R2, 0x6000 ;  /* 0x0000600000023802 */ /* 0x000fe20000000f00 */
[----:B--23--:R-:W-:Y:S10]  /*1ef0*/  @P0 BRA `(.L_x_27) ;  /* 0x00000000000c0947 */ /* 0x00cff40003800000 */
[----:B------:R-:W-:-:S04]  /*1f00*/  SHF.L.U32 R3, R12, 0x1f, RZ ;  /* 0x0000001f0c037819 */ /* 0x000fc800000006ff */
[----:B------:R-:W2:Y:S02]  /*1f10*/  SYNCS.PHASECHK.TRANS64.TRYWAIT P0, [UR33+0x80], R3 ;  /* 0x00008003ff0075a7 */ /* 0x000ea40008001121 */
[----:B--2---:R-:W-:Y:S05]  /*1f20*/  @!P0 BRA `(.L_x_28) ;  /* 0x0000008400008947 */ /* 0x004fea0003800000 */
.L_x_27:
[----:B------:R2:W-:Y:S01]  /*1f30*/  @P3 SYNCS.ARRIVE.TRANS64 RZ, [UR33], R2 ;  /* 0x00000002ffff39a7 */ /* 0x0005e20008000021 */
[----:B------:R-:W-:Y:S02]  /*1f40*/  ULOP3.LUT UR5, UR24, 0x2, URZ, 0xfc, !UPT ;  /* 0x0000000218057892 */ /* 0x000fe4000f8efcff */
[----:B------:R-:W-:Y:S02]  /*1f50*/  UIADD3 UR16, UPT, UPT, UR16, 0x1, URZ ;  /* 0x0000000110107890 */ /* 0x000fe4000fffe0ff */
[----:B------:R-:W-:Y:S02]  /*1f60*/  UISETP.NE.AND UP0, UPT, UR5, 0x2, UPT ;  /* 0x000000020500788c */ /* 0x000fe4000bf05270 */
[----:B------:R-:W-:-:S07]  /*1f70*/  UISETP.NE.AND UP2, UPT, UR16, 0x1, UPT ;  /* 0x000000011000788c */ /* 0x000fce000bf45270 */
[----:B------:R-:W-:Y:S05]  /*1f80*/  BRA.U UP0, `(.L_x_29) ;  /* 0x0000000100047547 */ /* 0x000fea000b800000 */
[----:B---34-:R-:W-:Y:S05]  /*1f90*/  BPT.TRAP 0x1 ;  /* 0x000000040000795c */ /* 0x018fea0000300000 */
.L_x_29:
[----:B------:R-:W-:Y:S04]  /*1fa0*/  BSSY.RECONVERGENT B0, `(.L_x_30) ;  /* 0x0000003000007945 */ /* 0x000fe80003800200 */
[----:B------:R-:W-:Y:S05]  /*1fb0*/  @!P2 BRA `(.L_x_31) ;  /* 0x000000000004a947 */ /* 0x000fea0003800000 */
[----:B---34-:R-:W-:Y:S05]  /*1fc0*/  BPT.TRAP 0x1 ;  /* 0x000000040000795c */ /* 0x018fea0000300000 */
.L_x_31:
[----:B---34-:R-:W-:Y:S05]  /*1fd0*/  BSYNC.RECONVERGENT B0 ;  /* 0x0000000000007941 */ /* 0x018fea0003800200 */
.L_x_30:
[----:B------:R-:W-:Y:S02]  /*1fe0*/  UIADD3 UR5, UPT, UPT, UR4, 0x1, URZ ;  /* 0x0000000104057890 */ /* 0x000fe4000fffe0ff */
[----:B------:R-:W-:Y:S02]  /*1ff0*/  USHF.L.U32 UR4, UR4, 0xc, URZ ;  /* 0x0000000c04047899 */ /* 0x000fe400080006ff */
[----:B------:R-:W-:Y:S02]  /*2000*/  UISETP.NE.AND UP0, UPT, UR5, 0x10, UPT ;  /* 0x000000100500788c */ /* 0x000fe4000bf05270 */
[----:B------:R-:W-:Y:S02]  /*2010*/  ULOP3.LUT UR32, UR4, 0x800, UR41, 0xf8, !UPT ;  /* 0x0000080004207892 */ /* 0x000fe4000f8ef829 */
[----:B------:R-:W-:Y:S02]  /*2020*/  USEL UR6, URZ, 0x1, UP0 ;  /* 0x00000001ff067887 */ /* 0x000fe40008000000 */
[----:B------:R-:W-:-:S02]  /*2030*/  USEL UR13, UR5, URZ, UP0 ;  /* 0x000000ff050d7287 */ /* 0x000fc40008000000 */
[----:B------:R-:W-:Y:S02]  /*2040*/  UIADD3 UR14, UP1, UPT, UR28, 0x80, URZ ;  /* 0x000000801c0e7890 */ /* 0x000fe4000ff3e0ff */
[----:B------:R-:W-:Y:S01]  /*2050*/  ULEA UR5, UR13, UR21, 0x3 ;  /* 0x000000150d057291 */ /* 0x000fe2000f8e18ff */
[----:B------:R-:W-:Y:S01]  /*2060*/  LOP3.LUT R12, R12, UR6, RZ, 0x3c, !PT ;  /* 0x000000060c0c7c12 */ /* 0x000fe2000f8e3cff */
[----:B------:R-:W-:Y:S02]  /*2070*/  ULEA UR32, UR32, UR21, 0x1 ;  /* 0x0000001520207291 */ /* 0x000fe4000f8e08ff */
[----:B------:R-:W-:Y:S01]  /*2080*/  UIADD3 UR6, UP0, UPT, UR28, 0x180, URZ ;  /* 0x000001801c067890 */ /* 0x000fe2000ff1e0ff */
[----:B-1----:R-:W-:Y:S01]  /*2090*/  SHF.L.U32 R0, R12, 0x1f, RZ ;  /* 0x0000001f0c007819 */ /* 0x002fe200000006ff */
[----:B------:R-:W-:Y:S02]  /*20a0*/  ULEA UR8, UR30, UR4, 0x1 ;  /* 0x000000041e087291 */ /* 0x000fe4000f8e08ff */
[----:B------:R-:W-:Y:S01]  /*20b0*/  ULOP3.LUT UR33, UR33, 0xfefffff8, URZ, 0xc0, !UPT ;  /* 0xfefffff821217892 */ /* 0x000fe2000f8ec0ff */
[----:B------:R1:W3:Y:S01]  /*20c0*/  SYNCS.PHASECHK.TRANS64.TRYWAIT P0, [UR5+0x80], R0 ;  /* 0x00008000ff0075a7 */ /* 0x0002e20008001105 */
[----:B------:R-:W-:-:S02]  /*20d0*/  UIADD3.X UR15, UPT, UPT, URZ, UR29, URZ, UP1, !UPT ;  /* 0x0000001dff0f7290 */ /* 0x000fc40008ffe4ff */
[----:B------:R-:W-:Y:S02]  /*20e0*/  UIADD3 UR32, UPT, UPT, UR32, 0x8600, URZ ;  /* 0x0000860020207890 */ /* 0x000fe4000fffe0ff */
[----:B------:R-:W-:Y:S02]  /*20f0*/  UPRMT UR5, URZ, 0x5410, UR26 ;  /* 0x00005410ff057896 */ /* 0x000fe4000800001a */
[----:B------:R-:W-:Y:S02]  /*2100*/  UIADD3 UR8, UPT, UPT, UR21, 0x28600, UR8 ;  /* 0x0002860015087890 */ /* 0x000fe4000fffe008 */
[----:B------:R-:W-:Y:S02]  /*2110*/  UIADD3.X UR7, UPT, UPT, URZ, UR29, URZ, UP0, !UPT ;  /* 0x0000001dff077290 */ /* 0x000fe400087fe4ff */
[----:B------:R-:W-:Y:S01]  /*2120*/  UPRMT UR4, URZ, 0x5410, UR25 ;  /* 0x00005410ff047896 */ /* 0x000fe20008000019 */
[----:B------:R-:W-:Y:S01]  /*2130*/  UMOV UR18, 0x0 ;  /* 0x0000000000127882 */ /* 0x000fe20000000000 */
[----:B------:R-:W-:Y:S01]  /*2140*/  UMOV UR19, 0x10000000 ;  /* 0x1000000000137882 */ /* 0x000fe20000000000 */
[----:B------:R-:W-:Y:S01]  /*2150*/  UMOV UR10, UR34 ;  /* 0x00000022000a7c82 */ /* 0x000fe20008000000 */
[----:B------:R-:W-:Y:S01]  /*2160*/  UMOV UR12, UR36 ;  /* 0x00000024000c7c82 */ /* 0x000fe20008000000 */
[----:B------:R-:W-:Y:S01]  /*2170*/  UMOV UR9, UR33 ;  /* 0x0000002100097c82 */ /* 0x000fe20008000000 */
[----:B------:R4:W-:Y:S03]  /*2180*/  UTMALDG.3D.MULTICAST.2CTA [UR32], [UR14], UR5, desc[UR18] ;  /* 0x000012200e0073b4 */ /* 0x0009e60008211805 */
[----:B------:R2:W-:Y:S01]  /*2190*/  UTMALDG.3D.MULTICAST.2CTA [UR8], [UR6], UR4, desc[UR18] ;  /* 0x00001208060073b4 */ /* 0x0005e20008211804 */
[----:B----4-:R-:W-:Y:S01]  /*21a0*/  UIADD3 UR34, UPT, UPT, UR34, 0x20, URZ ;  /* 0x0000002022227890 */ /* 0x010fe2000fffe0ff */
[----:B--2---:R-:W-:Y:S01]  /*21b0*/  UMOV UR6, UR31 ;  /* 0x0000001f00067c82 */ /* 0x004fe20008000000 */
[----:B------:R-:W-:Y:S01]  /*21c0*/  UMOV UR4, UR13 ;  /* 0x0000000d00047c82 */ /* 0x000fe20008000000 */
[----:B-1----:R-:W-:Y:S09]  /*21d0*/  BRA.U UP2, `(.L_x_32) ;  /* 0xfffffffd023c7547 */ /* 0x002ff2000b83ffff */
.L_x_26:
[----:B------:R-:W-:Y:S01]  /*21e0*/  ULEA UR4, UR13, UR21, 0x3 ;  /* 0x000000150d047291 */ /* 0x000fe2000f8e18ff */
[----:B-1----:R-:W-:Y:S01]  /*21f0*/  SHF.L.U32 R0, R12, 0x1f, RZ ;  /* 0x0000001f0c007819 */ /* 0x002fe200000006ff */
[----:B------:R-:W-:Y:S01]  /*2200*/  @!P1 SYNCS.ARRIVE.TRANS64.A1T0 RZ, [UR21+0x148], RZ ;  /* 0x000148ffffff99a7 */ /* 0x000fe20008100015 */
[----:B------:R-:W-:-:S06]  /*2210*/  UISETP.GT.AND UP0, UPT, UR46, UR45, UPT ;  /* 0x0000002d2e00728c */ /* 0x000fcc000bf04270 */
[----:B--23--:R1:W2:Y:S03]  /*2220*/  SYNCS.PHASECHK.TRANS64.TRYWAIT P0, [UR4+0x80], R0 ;  /* 0x00008000ff0075a7 */ /* 0x00c2a60008001104 */
[----:B------:R-:W-:Y:S05]  /*2230*/  BRA.U !UP0, `(.L_x_33) ;  /* 0x0000000108c07547 */ /* 0x000fea000b800000 */
[----:B------:R-:W-:Y:S01]  /*2240*/  UIADD3 UR27, UPT, UPT, UR50, UR6, URZ ;  /* 0x00000006321b7290 */ /* 0x000fe2000fffe0ff */
[----:B------:R-:W-:-:S11]  /*2250*/  UMOV UR4, UR13 ;  /* 0x0000000d00047c82 */ /* 0x000fd60008000000 */
.L_x_39:
[----:B------:R-:W-:Y:S01]  /*2260*/  ULEA UR17, UR4, UR21, 0x3 ;  /* 0x0000001504117291 */ /* 0x000fe2000f8e18ff */
[----:B--2---:R-:W-:Y:S01]  /*2270*/  @P3 MOV R2, 0x6000 ;  /* 0x0000600000023802 */ /* 0x004fe20000000f00 */
[----:B-12---:R-:W-:Y:S10]  /*2280*/  @P0 BRA `(.L_x_34) ;  /* 0x00000000000c0947 */ /* 0x006ff40003800000 */
[----:B------:R-:W-:-:S04]  /*2290*/  SHF.L.U32 R3, R12, 0x1f, RZ ;  /* 0x0000001f0c037819 */ /* 0x000fc800000006ff */
[----:B------:R-:W2:Y:S02]  /*22a0*/  SYNCS.PHASECHK.TRANS64.TRYWAIT P0, [UR17+0x80], R3 ;  /* 0x00008003ff0075a7 */ /* 0x000ea40008001111 */
[----:B--2---:R-:W-:Y:S05]  /*22b0*/  @!P0 BRA `(.L_x_35) ;  /* 0x0000008000348947 */ /* 0x004fea0003800000 */
.L_x_34:
[----:B------:R2:W-:Y:S01]  /*22c0*/  @P3 SYNCS.ARRIVE.TRANS64 RZ, [UR17], R2 ;  /* 0x00000002ffff39a7 */ /* 0x0005e20008000011 */
[----:B------:R-:W-:-:S04]  /*22d0*/  ULOP3.LUT UR5, UR24, 0x2, URZ, 0xfc, !UPT ;  /* 0x0000000218057892 */ /* 0x000fc8000f8efcff */
[----:B------:R-:W-:-:S09]  /*22e0*/  UISETP.NE.AND UP0, UPT, UR5, 0x2, UPT ;  /* 0x000000020500788c */ /* 0x000fd2000bf05270 */
[----:B------:R-:W-:Y:S05]  /*22f0*/  BRA.U UP0, `(.L_x_36) ;  /* 0x0000000100047547 */ /* 0x000fea000b800000 */
[----:B----4-:R-:W-:Y:S05]  /*2300*/  BPT.TRAP 0x1 ;  /* 0x000000040000795c */ /* 0x010fea0000300000 */
.L_x_36:
[----:B------:R-:W-:Y:S04]  /*2310*/  BSSY.RECONVERGENT B0, `(.L_x_37) ;  /* 0x0000003000007945 */ /* 0x000fe80003800200 */
[----:B------:R-:W-:Y:S05]  /*2320*/  @!P2 BRA `(.L_x_38) ;  /* 0x000000000004a947 */ /* 0x000fea0003800000 */
[----:B----4-:R-:W-:Y:S05]  /*2330*/  BPT.TRAP 0x1 ;  /* 0x000000040000795c */ /* 0x010fea0000300000 */
.L_x_38:
[----:B----4-:R-:W-:Y:S05]  /*2340*/  BSYNC.RECONVERGENT B0 ;  /* 0x0000000000007941 */ /* 0x010fea0003800200 */
.L_x_37:
[----:B------:R-:W-:Y:S02]  /*2350*/  UIADD3 UR5, UPT, UPT, UR4, 0x1, URZ ;  /* 0x0000000104057890 */ /* 0x000fe4000fffe0ff */
[----:B------:R-:W-:Y:S02]  /*2360*/  UIADD3 UR14, UP1, UPT, UR28, 0x80, URZ ;  /* 0x000000801c0e7890 */ /* 0x000fe4000ff3e0ff */
[----:B------:R-:W-:Y:S02]  /*2370*/  UISETP.NE.AND UP0, UPT, UR5, 0x10, UPT ;  /* 0x000000100500788c */ /* 0x000fe4000bf05270 */
[----:B------:R-:W-:Y:S02]  /*2380*/  ULEA UR16, UR4, UR38, 0xd ;  /* 0x0000002604107291 */ /* 0x000fe4000f8e68ff */
[----:B------:R-:W-:Y:S02]  /*2390*/  USEL UR7, URZ, 0x1, UP0 ;  /* 0x00000001ff077887 */ /* 0x000fe40008000000 */
[----:B------:R-:W-:-:S02]  /*23a0*/  USEL UR13, UR5, URZ, UP0 ;  /* 0x000000ff050d7287 */ /* 0x000fc40008000000 */
[----:B------:R-:W-:Y:S02]  /*23b0*/  UIADD3 UR22, UP0, UPT, UR28, 0x180, URZ ;  /* 0x000001801c167890 */ /* 0x000fe4000ff1e0ff */
[----:B------:R-:W-:Y:S01]  /*23c0*/  ULEA UR5, UR13, UR21, 0x3 ;  /* 0x000000150d057291 */ /* 0x000fe2000f8e18ff */
[----:B------:R-:W-:Y:S01]  /*23d0*/  LOP3.LUT R12, R12, UR7, RZ, 0x3c, !PT ;  /* 0x000000070c0c7c12 */ /* 0x000fe2000f8e3cff */
[----:B------:R-:W-:Y:S02]  /*23e0*/  ULEA UR8, UR4, UR37, 0xc ;  /* 0x0000002504087291 */ /* 0x000fe4000f8e60ff */
[----:B------:R-:W-:Y:S01]  /*23f0*/  USHF.L.U32 UR18, UR6, 0x5, URZ ;  /* 0x0000000506127899 */ /* 0x000fe200080006ff */
[----:B-1----:R-:W-:Y:S01]  /*2400*/  SHF.L.U32 R0, R12, 0x1f, RZ ;  /* 0x0000001f0c007819 */ /* 0x002fe200000006ff */
[----:B------:R-:W-:Y:S02]  /*2410*/  ULOP3.LUT UR17, UR17, 0xfefffff8, URZ, 0xc0, !UPT ;  /* 0xfefffff811117892 */ /* 0x000fe4000f8ec0ff */
[----:B------:R-:W-:Y:S01]  /*2420*/  UPRMT UR4, URZ, 0x5410, UR26 ;  /* 0x00005410ff047896 */ /* 0x000fe2000800001a */
[----:B------:R3:W1:Y:S01]  /*2430*/  SYNCS.PHASECHK.TRANS64.TRYWAIT P0, [UR5+0x80], R0 ;  /* 0x00008000ff0075a7 */ /* 0x0006620008001105 */
[----:B------:R-:W-:-:S02]  /*2440*/  UIADD3.X UR15, UPT, UPT, URZ, UR29, URZ, UP1, !UPT ;  /* 0x0000001dff0f7290 */ /* 0x000fc40008ffe4ff */
[----:B------:R-:W-:Y:S02]  /*2450*/  UPRMT UR5, URZ, 0x5410, UR25 ;  /* 0x00005410ff057896 */ /* 0x000fe40008000019 */
[----:B------:R-:W-:Y:S01]  /*2460*/  UIADD3.X UR23, UPT, UPT, URZ, UR29, URZ, UP0, !UPT ;  /* 0x0000001dff177290 */ /* 0x000fe200087fe4ff */
[----:B------:R-:W-:Y:S01]  /*2470*/  UMOV UR32, 0x0 ;  /* 0x0000000000207882 */ /* 0x000fe20000000000 */
[----:B------:R-:W-:Y:S01]  /*2480*/  UMOV UR33, 0x10000000 ;  /* 0x1000000000217882 */ /* 0x000fe20000000000 */
[----:B------:R-:W-:Y:S01]  /*2490*/  UMOV UR19, UR35 ;  /* 0x0000002300137c82 */ /* 0x000fe20008000000 */
[----:B------:R-:W-:Y:S01]  /*24a0*/  UMOV UR20, UR36 ;  /* 0x0000002400147c82 */ /* 0x000fe20008000000 */
[----:B------:R-:W-:Y:S01]  /*24b0*/  UMOV UR12, UR36 ;  /* 0x00000024000c7c82 */ /* 0x000fe20008000000 */
[----:B------:R-:W-:Y:S01]  /*24c0*/  UMOV UR9, UR17 ;  /* 0x0000001100097c82 */ /* 0x000fe20008000000 */
[----:B------:R-:W-:Y:S01]  /*24d0*/  UMOV UR10, UR18 ;  /* 0x00000012000a7c82 */ /* 0x000fe20008000000 */
[----:B------:R4:W-:Y:S01]  /*24e0*/  UTMALDG.3D.MULTICAST.2CTA [UR16], [UR14], UR4, desc[UR32] ;  /* 0x000020100e0073b4 */ /* 0x0009e20008211804 */
[----:B------:R-:W-:-:S04]  /*24f0*/  UIADD3 UR6, UPT, UPT, UR6, 0x1, URZ ;  /* 0x0000000106067890 */ /* 0x000fc8000fffe0ff */
[----:B------:R-:W-:Y:S01]  /*2500*/  UISETP.NE.AND UP0, UPT, UR6, UR27, UPT ;  /* 0x0000001b0600728c */ /* 0x000fe2000bf05270 */
[----:B------:R3:W-:Y:S01]  /*2510*/  UTMALDG.3D.MULTICAST.2CTA [UR8], [UR22], UR5, desc[UR32] ;  /* 0x00002008160073b4 */ /* 0x0007e20008211805 */
[----:B----4-:R-:W-:-:S07]  /*2520*/  UMOV UR4, UR13 ;  /* 0x0000000d00047c82 */ /* 0x010fce0008000000 */
[----:B---3--:R-:W-:Y:S05]  /*2530*/  BRA.U UP0, `(.L_x_39) ;  /* 0xfffffffd00487547 */ /* 0x008fea000b83ffff */
.L_x_33:
[C---:B------:R-:W-:Y:S01]  /*2540*/  LEA R3, R11.reuse, UR21, 0x3 ;  /* 0x000000150b037c11 */ /* 0x040fe2000f8e18ff */
[----:B------:R-:W-:Y:S01]  /*2550*/  NOP ;  /* 0x0000000000007918 */ /* 0x000fe20000000000 */
[----:B-1----:R-:W-:Y:S02]  /*2560*/  SHF.L.U32 R0, R10, 0x1f, RZ ;  /* 0x0000001f0a007819 */ /* 0x002fe400000006ff */
[----:B------:R-:W-:Y:S02]  /*2570*/  LEA R5, R11, UR21, 0x4 ;  /* 0x000000150b057c11 */ /* 0x000fe4000f8e20ff */
[----:B--2---:R-:W1:Y:S02]  /*2580*/  SYNCS.PHASECHK.TRANS64.TRYWAIT P0, [R3+URZ+0x150], R0 ;  /* 0x00015000030075a7 */ /* 0x004e6400080011ff */
[----:B-1----:R-:W-:Y:S05]  /*2590*/  @!P0 BRA `(.L_x_40) ;  /* 0x0000007c00948947 */ /* 0x002fea0003800000 */
.L_x_165:
[----:B------:R-:W2:Y:S01]  /*25a0*/  LDS.128 R4, [R5+0x1e0] ;  /* 0x0001e00005047984 */ /* 0x000ea20000000c00 */
[----:B------:R-:W-:Y:S01]  /*25b0*/  UISETP.GE.AND UP0, UPT, UR42, 0x1, UPT ;  /* 0x000000012a00788c */ /* 0x000fe2000bf06270 */
[----:B------:R-:W-:Y:S01]  /*25c0*/  @!PT LDS RZ, [RZ] ;  /* 0x00000000fffff984 */ /* 0x000fe20000000800 */
[----:B------:R-:W-:Y:S01]  /*25d0*/  @!PT LDS RZ, [RZ] ;  /* 0x00000000fffff984 */ /* 0x000fe20000000800 */
[----:B------:R-:W-:Y:S01]  /*25e0*/  @!PT LDS RZ, [RZ] ;  /* 0x00000000fffff984 */ /* 0x000fe20000000800 */
[----:B------:R-:W-:Y:S01]  /*25f0*/  @!PT LDS RZ, [RZ] ;  /* 0x00000000fffff984 */ /* 0x000fe20000000800 */
[----:B------:R3:W-:Y:S06]  /*2600*/  MEMBAR.ALL.CTA ;  /* 0x0000000000007992 */ /* 0x0007ec0000008000 */
[----:B---3--:R-:W3:Y:S01]  /*2610*/  FENCE.VIEW.ASYNC.S ;  /* 0x00000000000073c6 */ /* 0x008ee20000000000 */
[----:B--2---:R-:W-:-:S13]  /*2620*/  LOP3.LUT P0, RZ, R6, 0x1, RZ, 0xc0, !PT ;  /* 0x0000000106ff7812 */ /* 0x004fda000780c0ff */
[----:B---3--:R-:W-:Y:S01]  /*2630*/  VOTEU.ANY UP1, P0 ;  /* 0x0000000000ff7886 */ /* 0x008fe20000020100 */
[----:B------:R-:W-:-:S13]  /*2640*/  PLOP3.LUT P0, PT, PT, PT, UP1, 0x80, 0x8 ;  /* 0x000000000008781c */ /* 0x000fda0003f0f018 */
[----:B-1----:R-:W-:Y:S02]  /*2650*/  @P0 LOP3.LUT R0, R5, 0xffff, RZ, 0xc0, !PT ;  /* 0x0000ffff05000812 */ /* 0x002fe400078ec0ff */
[----:B------:R-:W-:Y:S02]  /*2660*/  @P0 MOV R2, R4 ;  /* 0x0000000400020202 */ /* 0x000fe40000000f00 */
[----:B------:R-:W-:Y:S01]  /*2670*/  @P0 R2UR UR5, R0 ;  /* 0x00000000000502ca */ /* 0x000fe200000e0000 */
[----:B------:R-:W-:Y:S01]  /*2680*/  VIADD R0, R3, 0x160 ;  /* 0x0000016003007836 */ /* 0x000fe20000000000 */
[----:B------:R-:W-:Y:S02]  /*2690*/  @P0 SHF.R.U32.HI R4, RZ, 0x10, R5 ;  /* 0x00000010ff040819 */ /* 0x000fe40000011605 */
[----:B------:R-:W-:Y:S02]  /*26a0*/  @P0 R2UR UR6, R2 ;  /* 0x00000000020602ca */ /* 0x000fe400000e0000 */
[----:B------:R-:W-:-:S02]  /*26b0*/  PRMT R0, RZ, 0x654, R0 ;  /* 0x00000654ff007816 */ /* 0x000fc40000000000 */
[----:B------:R-:W-:Y:S02]  /*26c0*/  @P0 R2UR UR4, R4 ;  /* 0x00000000040402ca */ /* 0x000fe400000e0000 */
[----:B------:R1:W-:Y:S03]  /*26d0*/  SYNCS.ARRIVE.TRANS64.RED.A1T0 RZ, [R0+URZ], RZ ;  /* 0x000000ff00ff79a7 */ /* 0x0003e600081004ff */
[----:B------:R-:W-:-:S04]  /*26e0*/  @UP1 UMOV UR39, UR5 ;  /* 0x0000000500271c82 */ /* 0x000fc80008000000 */
[----:B------:R-:W-:-:S04]  /*26f0*/  @UP1 UMOV UR40, UR6 ;  /* 0x0000000600281c82 */ /* 0x000fc80008000000 */
[----:B------:R-:W-:Y:S01]  /*2700*/  @UP1 UMOV UR36, UR4 ;  /* 0x0000000400241c82 */ /* 0x000fe20008000000 */
[----:B------:R-:W-:Y:S05]  /*2710*/  BRA.U !UP0, `(.L_x_41) ;  /* 0x0000000108d47547 */ /* 0x000fea000b800000 */
[----:B------:R-:W4:Y:S01]  /*2720*/  LDCU.128 UR16, c[0x0][0xb10] ;  /* 0x00016200ff1077ac */ /* 0x000f220008000c00 */
[----:B------:R-:W2:Y:S01]  /*2730*/  LDCU UR12, c[0x0][0xb20] ;  /* 0x00016400ff0c77ac */ /* 0x000ea20008000800 */
[----:B------:R-:W3:Y:S01]  /*2740*/  LDCU UR20, c[0x0][0xb0c] ;  /* 0x00016180ff1477ac */ /* 0x000ee20008000800 */
[----:B------:R-:W1:Y:S01]  /*2750*/  LDCU.64 UR8, c[0x0][0xb28] ;  /* 0x00016500ff0877ac */ /* 0x000e620008000a00 */
[----:B------:R-:W-:Y:S02]  /*2760*/  UISETP.NE.AND UP3, UPT, UR42, 0x1, UPT ;  /* 0x000000012a00788c */ /* 0x000fe4000bf65270 */
[----:B----4-:R-:W-:Y:S02]  /*2770*/  UIMAD.WIDE.U32 UR6, UR43, UR19, URZ ;  /* 0x000000132b0672a5 */ /* 0x010fe4000f8e00ff */
[----:B------:R-:W-:Y:S02]  /*2780*/  UIMAD.WIDE.U32 UR4, UR44, UR16, URZ ;  /* 0x000000102c0472a5 */ /* 0x000fe4000f8e00ff */
[----:B------:R-:W-:-:S02]  /*2790*/  UISETP.NE.AND UP0, UPT, UR18, 0x1, UPT ;  /* 0x000000011200788c */ /* 0x000fc4000bf05270 */
[----:B------:R-:W-:Y:S01]  /*27a0*/  UIMAD.WIDE.U32 UR22, UR39, UR19, URZ ;  /* 0x00000013271672a5 */ /* 0x000fe2000f8e00ff */
[----:B------:R-:W-:Y:S02]  /*27b0*/  UMOV UR6, UR7 ;  /* 0x0000000700067c82 */ /* 0x000fe40008000000 */
[----:B------:R-:W-:Y:S01]  /*27c0*/  UMOV UR4, UR5 ;  /* 0x0000000500047c82 */ /* 0x000fe20008000000 */
[----:B--2---:R-:W-:Y:S02]  /*27d0*/  USHF.R.U32.HI UR6, URZ, UR12, UR6 ;  /* 0x0000000cff067299 */ /* 0x004fe40008011606 */
[----:B---3--:R-:W-:Y:S02]  /*27e0*/  UISETP.NE.AND UP2, UPT, UR20, 0x1, UPT ;  /* 0x000000011400788c */ /* 0x008fe4000bf45270 */
[----:B------:R-:W-:Y:S02]  /*27f0*/  USHF.R.U32.HI UR4, URZ, UR17, UR4 ;  /* 0x00000011ff047299 */ /* 0x000fe40008011604 */
[----:B------:R-:W-:-:S02]  /*2800*/  USEL UR5, UR43, UR6, !UP0 ;  /* 0x000000062b057287 */ /* 0x000fc4000c000000 */
[----:B------:R-:W-:Y:S02]  /*2810*/  USEL UR6, UR44, UR4, !UP2 ;  /* 0x000000042c067287 */ /* 0x000fe4000d000000 */
[----:B-1----:R-:W-:Y:S01]  /*2820*/  UIMAD.WIDE.U32 UR10, UR5, UR8, URZ ;  /* 0x00000008050a72a5 */ /* 0x002fe2000f8e00ff */
[----:B------:R-:W-:Y:S01]  /*2830*/  UMOV UR4, UR23 ;  /* 0x0000001700047c82 */ /* 0x000fe20008000000 */
[----:B------:R-:W-:Y:S02]  /*2840*/  UIMAD.WIDE.U32 UR14, UR40, UR16, URZ ;  /* 0x00000010280e72a5 */ /* 0x000fe4000f8e00ff */
[----:B------:R-:W-:-:S03]  /*2850*/  UIMAD.WIDE.U32 UR22, UR6, UR8, URZ ;  /* 0x00000008061672a5 */ /* 0x000fc6000f8e00ff */
[----:B------:R-:W-:Y:S01]  /*2860*/  UMOV UR10, UR11 ;  /* 0x0000000b000a7c82 */ /* 0x000fe20008000000 */
[----:B------:R-:W-:Y:S02]  /*2870*/  USHF.R.U32.HI UR4, URZ, UR12, UR4 ;  /* 0x0000000cff047299 */ /* 0x000fe40008011604 */
[----:B------:R-:W-:Y:S01]  /*2880*/  @UP3 USHF.R.U32.HI UR5, URZ, UR9, UR10 ;  /* 0x00000009ff053299 */ /* 0x000fe2000801160a */
[----:B------:R-:W-:Y:S01]  /*2890*/  UMOV UR14, UR15 ;  /* 0x0000000f000e7c82 */ /* 0x000fe20008000000 */
[----:B------:R-:W-:Y:S01]  /*28a0*/  UMOV UR22, UR23 ;  /* 0x0000001700167c82 */ /* 0x000fe20008000000 */
[----:B------:R-:W-:Y:S02]  /*28b0*/  USHF.R.U32.HI UR17, URZ, UR17, UR14 ;  /* 0x00000011ff117299 */ /* 0x000fe4000801160e */
[----:B------:R-:W-:Y:S02]  /*28c0*/  USEL UR4, UR39, UR4, !UP0 ;  /* 0x0000000427047287 */ /* 0x000fe4000c000000 */
[----:B------:R-:W-:-:S02]  /*28d0*/  @UP3 USHF.R.U32.HI UR6, URZ, UR9, UR22 ;  /* 0x00000009ff063299 */ /* 0x000fc40008011616 */
[----:B------:R-:W-:Y:S02]  /*28e0*/  UIMAD UR7, UR42, UR5, URZ ;  /* 0x000000052a0772a4 */ /* 0x000fe4000f8e02ff */
[----:B------:R-:W-:Y:S02]  /*28f0*/  USEL UR5, UR40, UR17, !UP2 ;  /* 0x0000001128057287 */ /* 0x000fe4000d000000 */
[----:B------:R-:W-:Y:S02]  /*2900*/  UIMAD UR10, UR42, UR6, URZ ;  /* 0x000000062a0a72a4 */ /* 0x000fe4000f8e02ff */
[----:B------:R-:W-:Y:S02]  /*2910*/  UISETP.GE.AND UP0, UPT, UR4, UR7, UPT ;  /* 0x000000070400728c */ /* 0x000fe4000bf06270 */
[----:B------:R-:W-:Y:S02]  /*2920*/  UIMAD.WIDE.U32 UR14, UR4, UR8, URZ ;  /* 0x00000008040e72a5 */ /* 0x000fe4000f8e00ff */
[----:B------:R-:W-:-:S02]  /*2930*/  UISETP.GE.OR UP0, UPT, UR5, UR10, UP0 ;  /* 0x0000000a0500728c */ /* 0x000fc40008706670 */
        /* <DEDUP_REMOVED lines=19> */
.L_x_41:
[----:B------:R-:W2:Y:S02]  /*2a70*/  LDCU UR4, c[0x0][0xb30] ;  /* 0x00016600ff0477ac */ /* 0x000ea40008000800 */
[----:B--2---:R-:W-:-:S09]  /*2a80*/  UISETP.NE.AND UP0, UPT, UR4, 0x1, UPT ;  /* 0x000000010400788c */ /* 0x004fd2000bf05270 */
[----:B------:R-:W-:Y:S05]  /*2a90*/  BRA.U UP0, `(.L_x_42) ;  /* 0x0000000100447547 */ /* 0x000fea000b800000 */
[----:B------:R-:W2:Y:S01]  /*2aa0*/  LDCU.128 UR8, c[0x0][0xb10] ;  /* 0x00016200ff0877ac */ /* 0x000ea20008000c00 */
[----:B------:R-:W3:Y:S01]  /*2ab0*/  LDCU UR12, c[0x0][0xb0c] ;  /* 0x00016180ff0c77ac */ /* 0x000ee20008000800 */
[----:B------:R-:W1:Y:S01]  /*2ac0*/  LDCU UR14, c[0x0][0xb20] ;  /* 0x00016400ff0e77ac */ /* 0x000e620008000800 */
[----:B--2---:R-:W-:Y:S02]  /*2ad0*/  UIMAD.WIDE.U32 UR6, UR40, UR8, URZ ;  /* 0x00000008280672a5 */ /* 0x004fe4000f8e00ff */
[----:B------:R-:W-:Y:S02]  /*2ae0*/  UIMAD.WIDE.U32 UR4, UR39, UR11, URZ ;  /* 0x0000000b270472a5 */ /* 0x000fe4000f8e00ff */
[----:B---3--:R-:W-:Y:S02]  /*2af0*/  UISETP.NE.AND UP2, UPT, UR12, 0x1, UPT ;  /* 0x000000010c00788c */ /* 0x008fe4000bf45270 */
[----:B------:R-:W-:Y:S01]  /*2b00*/  UISETP.NE.AND UP0, UPT, UR10, 0x1, UPT ;  /* 0x000000010a00788c */ /* 0x000fe2000bf05270 */
[----:B------:R-:W-:-:S02]  /*2b10*/  UMOV UR6, UR7 ;  /* 0x0000000700067c82 */ /* 0x000fc40008000000 */
[----:B------:R-:W-:Y:S01]  /*2b20*/  UMOV UR4, UR5 ;  /* 0x0000000500047c82 */ /* 0x000fe20008000000 */
[----:B------:R-:W-:Y:S02]  /*2b30*/  USHF.R.U32.HI UR9, URZ, UR9, UR6 ;  /* 0x00000009ff097299 */ /* 0x000fe40008011606 */
[----:B-1----:R-:W-:Y:S02]  /*2b40*/  USHF.R.U32.HI UR4, URZ, UR14, UR4 ;  /* 0x0000000eff047299 */ /* 0x002fe40008011604 */
[----:B------:R-:W-:Y:S02]  /*2b50*/  USEL UR5, UR40, UR9, !UP2 ;  /* 0x0000000928057287 */ /* 0x000fe4000d000000 */
[----:B------:R-:W-:-:S04]  /*2b60*/  USEL UR4, UR39, UR4, !UP0 ;  /* 0x0000000427047287 */ /* 0x000fc8000c000000 */
[----:B------:R-:W-:Y:S02]  /*2b70*/  UIADD3 UR6, UPT, UPT, UR5, -UR4, URZ ;  /* 0x8000000405067290 */ /* 0x000fe4000fffe0ff */
[----:B------:R-:W-:Y:S02]  /*2b80*/  UIADD3 UR4, UPT, UPT, -UR5, UR4, URZ ;  /* 0x0000000405047290 */ /* 0x000fe4000fffe1ff */
[----:B------:R-:W-:Y:S02]  /*2b90*/  UIMAD UR39, UR6, UR10, UR39 ;  /* 0x0000000a062772a4 */ /* 0x000fe4000f8e0227 */
[----:B------:R-:W-:-:S12]  /*2ba0*/  UIMAD UR40, UR4, UR12, UR40 ;  /* 0x0000000c042872a4 */ /* 0x000fd8000f8e0228 */
.L_x_42:
[----:B------:R-:W-:Y:S01]  /*2bb0*/  VIADD R11, R11, 0x1 ;  /* 0x000000010b0b7836 */ /* 0x000fe20000000000 */
[----:B------:R-:W-:Y:S01]  /*2bc0*/  R2UR UR4, R86 ;  /* 0x00000000560472ca */ /* 0x000fe200000e0000 */
[----:B------:R-:W-:Y:S01]  /*2bd0*/  UIADD3 UR16, UPT, UPT, UR40, UR63, URZ ;  /* 0x0000003f28107290 */ /* 0x000fe2000fffe0ff */
[----:B------:R-:W-:Y:S02]  /*2be0*/  PLOP3.LUT P1, PT, PT, PT, PT, 0x80, 0x8 ;  /* 0x000000000008781c */ /* 0x000fe40003f2f070 */
[----:B------:R-:W-:-:S04]  /*2bf0*/  ISETP.NE.AND P0, PT, R11, 0x2, PT ;  /* 0x000000020b00780c */ /* 0x000fc80003f05270 */
[----:B------:R-:W-:Y:S02]  /*2c00*/  SEL R3, RZ, 0x1, P0 ;  /* 0x00000001ff037807 */ /* 0x000fe40000000000 */
[----:B------:R-:W-:Y:S02]  /*2c10*/  SEL R11, R11, RZ, P0 ;  /* 0x000000ff0b0b7207 */ /* 0x000fe40000000000 */
[----:B------:R-:W-:Y:S01]  /*2c20*/  LOP3.LUT R10, R10, R3, RZ, 0x3c, !PT ;  /* 0x000000030a0a7212 */ /* 0x000fe200078e3cff */
[----:B------:R-:W-:Y:S01]  /*2c30*/  UIADD3 UR20, UPT, UPT, UR39, UR4, URZ ;  /* 0x0000000427147290 */ /* 0x000fe2000fffe0ff */
[----:B------:R-:W-:Y:S11]  /*2c40*/  BRA.U UP1, `(.L_x_43) ;  /* 0xfffffff101387547 */ /* 0x000ff6000b83ffff */
[----:B------:R-:W-:Y:S01]  /*2c50*/  UIADD3 UR21, UPT, UPT, UR21, 0x80, URZ ;  /* 0x0000008015157890 */ /* 0x000fe2000fffe0ff */
[----:B------:R-:W-:-:S03]  /*2c60*/  SHF.L.U32 R3, R12, 0x1f, RZ ;  /* 0x0000001f0c037819 */ /* 0x000fc600000006ff */
[----:B------:R-:W-:-:S09]  /*2c70*/  ULEA UR4, UR13, UR21, 0x3 ;  /* 0x000000150d047291 */ /* 0x000fd2000f8e18ff */
[----:B------:R-:W2:Y:S02]  /*2c80*/  SYNCS.PHASECHK.TRANS64.TRYWAIT P0, [UR4], R3 ;  /* 0x00000003ff0075a7 */ /* 0x000ea40008001104 */
[----:B--2---:R-:W-:Y:S05]  /*2c90*/  @!P0 BRA `(.L_x_44) ;  /* 0x0000007400e88947 */ /* 0x004fea0003800000 */
.L_x_167:
[----:B------:R-:W-:-:S04]  /*2ca0*/  UIADD3 UR4, UPT, UPT, UR13, 0x1, URZ ;  /* 0x000000010d047890 */ /* 0x000fc8000fffe0ff */
[----:B------:R-:W-:-:S04]  /*2cb0*/  UISETP.NE.AND UP0, UPT, UR4, 0x10, UPT ;  /* 0x000000100400788c */ /* 0x000fc8000bf05270 */
[----:B------:R-:W-:Y:S02]  /*2cc0*/  USEL UR6, URZ, 0x1, UP0 ;  /* 0x00000001ff067887 */ /* 0x000fe40008000000 */
[----:B------:R-:W-:-:S04]  /*2cd0*/  USEL UR4, UR4, URZ, UP0 ;  /* 0x000000ff04047287 */ /* 0x000fc80008000000 */
[----:B------:R-:W-:Y:S01]  /*2ce0*/  ULEA UR5, UR4, UR21, 0x3 ;  /* 0x0000001504057291 */ /* 0x000fe2000f8e18ff */
[----:B------:R-:W-:-:S04]  /*2cf0*/  LOP3.LUT R2, R12, UR6, RZ, 0x3c, !PT ;  /* 0x000000060c027c12 */ /* 0x000fc8000f8e3cff */
[----:B-1----:R-:W-:-:S04]  /*2d00*/  SHF.L.U32 R3, R2, 0x1f, RZ ;  /* 0x0000001f02037819 */ /* 0x002fc800000006ff */
[----:B------:R-:W1:Y:S02]  /*2d10*/  SYNCS.PHASECHK.TRANS64.TRYWAIT P0, [UR5], R3 ;  /* 0x00000003ff0075a7 */ /* 0x000e640008001105 */
[----:B-1----:R-:W-:Y:S05]  /*2d20*/  @!P0 BRA `(.L_x_45) ;  /* 0x0000007400dc8947 */ /* 0x002fea0003800000 */
.L_x_169:
        /* <DEDUP_REMOVED lines=9> */
.L_x_171:
        /* <DEDUP_REMOVED lines=9> */
.L_x_173:
        /* <DEDUP_REMOVED lines=9> */
.L_x_175:
        /* <DEDUP_REMOVED lines=9> */
.L_x_177:
        /* <DEDUP_REMOVED lines=9> */
.L_x_179:
        /* <DEDUP_REMOVED lines=9> */
.L_x_181:
        /* <DEDUP_REMOVED lines=9> */
.L_x_183:
        /* <DEDUP_REMOVED lines=9> */
.L_x_185:
        /* <DEDUP_REMOVED lines=9> */
.L_x_187:
        /* <DEDUP_REMOVED lines=9> */
.L_x_189:
        /* <DEDUP_REMOVED lines=9> */
.L_x_191:
        /* <DEDUP_REMOVED lines=9> */
.L_x_193:
        /* <DEDUP_REMOVED lines=9> */
.L_x_195:
[----:B------:R-:W-:-:S04]  /*3480*/  UIADD3 UR4, UPT, UPT, UR4, 0x1, URZ ;  /* 0x0000000104047890 */ /* 0x000fc8000fffe0ff */
[----:B------:R-:W-:-:S04]  /*3490*/  UISETP.NE.AND UP0, UPT, UR4, 0x10, UPT ;  /* 0x000000100400788c */ /* 0x000fc8000bf05270 */
[----:B------:R-:W-:Y:S02]  /*34a0*/  USEL UR5, URZ, 0x1, UP0 ;  /* 0x00000001ff057887 */ /* 0x000fe40008000000 */
[----:B------:R-:W-:-:S04]  /*34b0*/  USEL UR4, UR4, URZ, UP0 ;  /* 0x000000ff04047287 */ /* 0x000fc80008000000 */
[----:B------:R-:W-:Y:S01]  /*34c0*/  ULEA UR4, UR4, UR21, 0x3 ;  /* 0x0000001504047291 */ /* 0x000fe2000f8e18ff */
[----:B-1----:R-:W-:-:S04]  /*34d0*/  LOP3.LUT R3, R2, UR5, RZ, 0x3c, !PT ;  /* 0x0000000502037c12 */ /* 0x002fc8000f8e3cff */
[----:B------:R-:W-:Y:S01]  /*34e0*/  SHF.L.U32 R3, R3, 0x1f, RZ ;  /* 0x0000001f03037819 */ /* 0x000fe200000006ff */
[----:B------:R-:W-:-:S07]  /*34f0*/  IMAD.U32 R0, RZ, RZ, UR4 ;  /* 0x00000004ff007e24 */ /* 0x000fce000f8e00ff */
.L_x_59:
[----:B-1----:R1:W2:Y:S02]  /*3500*/  SYNCS.PHASECHK.TRANS64.TRYWAIT P0, [R0+URZ], R3 ;  /* 0x00000003000075a7 */ /* 0x0022a400080011ff */
[----:B--2---:R-:W-:Y:S05]  /*3510*/  @!P0 NANOSLEEP.SYNCS 0x989680 ;  /* 0x009896800000895d */ /* 0x004fea0003900000 */
[----:B------:R-:W2:Y:S02]  /*3520*/  @!P0 SYNCS.PHASECHK.TRANS64 P0, [R0+URZ], R3 ;  /* 0x00000003000085a7 */ /* 0x000ea400080010ff */
[----:B--2-4-:R-:W-:Y:S05]  /*3530*/  @P0 EXIT ;  /* 0x000000000000094d */ /* 0x014fea0003800000 */
[----:B------:R-:W-:Y:S05]  /*3540*/  BRA `(.L_x_59) ;  /* 0xfffffffc00ec7947 */ /* 0x000fea000383ffff */
.L_x_23:
[----:B------:R-:W-:-:S04]  /*3550*/  UISETP.NE.AND UP0, UPT, UR52, URZ, UPT ;  /* 0x000000ff3400728c */ /* 0x000fc8000bf05270 */
[----:B------:R-:W-:-:S09]  /*3560*/  UISETP.NE.OR UP0, UPT, UR21, 0x1, UP0 ;  /* 0x000000011500788c */ /* 0x000fd20008705670 */
[----:B------:R-:W-:Y:S05]  /*3570*/  BRA.U UP0, `(.L_x_60) ;  /* 0x0000000500487547 */ /* 0x000fea000b800000 */
[----:B------:R-:W-:Y:S01]  /*3580*/  ISETP.GE.U32.AND P2, PT, R0, 0x8, PT ;  /* 0x000000080000780c */ /* 0x000fe20003f46070 */
[----:B------:R-:W-:Y:S01]  /*3590*/  IMAD.MOV.U32 R12, RZ, RZ, 0x1 ;  /* 0x00000001ff0c7424 */ /* 0x000fe200078e00ff */
[----:B------:R-:W-:Y:S02]  /*35a0*/  CS2R R10, SRZ ;  /* 0x00000000000a7805 */ /* 0x000fe4000001ff00 */
[----:B------:R-:W-:Y:S01]  /*35b0*/  CS2R R8, SRZ ;  /* 0x0000000000087805 */ /* 0x000fe2000001ff00 */
[----:B------:R-:W-:Y:S01]  /*35c0*/  UMOV UR6, 0x400 ;  /* 0x0000040000067882 */ /* 0x000fe20000000000 */
[----:B------:R-:W-:Y:S01]  /*35d0*/  UMOV UR5, URZ ;  /* 0x000000ff00057c82 */ /* 0x000fe20008000000 */
[----:B------:R-:W-:-:S12]  /*35e0*/  ULEA UR6, UR52, UR6, 0x18 ;  /* 0x0000000634067291 */ /* 0x000fd8000f8ec0ff */
.L_x_64:
[----:B------:R-:W-:Y:S02]  /*35f0*/  LEA R2, R8, UR6, 0x3 ;  /* 0x0000000608027c11 */ /* 0x000fe4000f8e18ff */
[----:B------:R-:W-:-:S03]  /*3600*/  SHF.L.U32 R5, R9, 0x1f, RZ ;  /* 0x0000001f09057819 */ /* 0x000fc600000006ff */
[----:B------:R-:W-:Y:S01]  /*3610*/  VIADD R4, R2, 0x1c0 ;  /* 0x000001c002047836 */ /* 0x000fe20000000000 */
[----:B------:R-:W2:Y:S02]  /*3620*/  SYNCS.PHASECHK.TRANS64.TRYWAIT P0, [R2+URZ+0x1b0], R5 ;  /* 0x0001b005020075a7 */ /* 0x000ea400080011ff */
[----:B--2---:R-:W-:Y:S05]  /*3630*/  @!P0 BRA `(.L_x_61) ;  /* 0x0000007000e88947 */ /* 0x004fea0003800000 */
.L_x_196:
[----:B------:R-:W-:Y:S01]  /*3640*/  ULEA UR4, UR5, UR6, 0x3 ;  /* 0x0000000605047291 */ /* 0x000fe2000f8e18ff */
[----:B------:R-:W-:Y:S02]  /*3650*/  PRMT R4, RZ, 0x654, R4 ;  /* 0x00000654ff047816 */ /* 0x000fe40000000004 */
[----:B--2---:R-:W-:Y:S01]  /*3660*/  SHF.L.U32 R5, R12, 0x1f, RZ ;  /* 0x0000001f0c057819 */ /* 0x004fe200000006ff */
[----:B------:R-:W-:Y:S01]  /*3670*/  UIADD3 UR7, UPT, UPT, UR4, 0x150, URZ ;  /* 0x0000015004077890 */ /* 0x000fe2000fffe0ff */
[----:B------:R2:W-:Y:S05]  /*3680*/  SYNCS.ARRIVE.TRANS64.RED.A1T0 RZ, [R4+URZ], RZ ;  /* 0x000000ff04ff79a7 */ /* 0x0005ea00081004ff */
[----:B------:R-:W-:Y:S01]  /*3690*/  IMAD.U32 R7, RZ, RZ, UR7 ;  /* 0x00000007ff077e24 */ /* 0x000fe2000f8e00ff */
[----:B------:R-:W3:Y:S04]  /*36a0*/  SYNCS.PHASECHK.TRANS64.TRYWAIT P0, [UR4+0x160], R5 ;  /* 0x00016005ff0075a7 */ /* 0x000ee80008001104 */
[----:B------:R-:W-:Y:S01]  /*36b0*/  PRMT R6, R0, 0x654, R7 ;  /* 0x0000065400067816 */ /* 0x000fe20000000007 */
[----:B--2---:R-:W-:Y:S01]  /*36c0*/  @!P2 IMAD.MOV.U32 R4, RZ, RZ, 0x10 ;  /* 0x00000010ff04a424 */ /* 0x004fe200078e00ff */
[----:B---3--:R-:W-:Y:S06]  /*36d0*/  @!P0 BRA `(.L_x_62) ;  /* 0x0000007000d48947 */ /* 0x008fec0003800000 */
.L_x_198:
[----:B------:R-:W-:Y:S01]  /*36e0*/  ULEA UR8, UR5, UR6, 0x4 ;  /* 0x0000000605087291 */ /* 0x000fe2000f8e20ff */
[----:B------:R-:W-:Y:S01]  /*36f0*/  SEL R3, R6, R3, !P2 ;  /* 0x0000000306037207 */ /* 0x000fe20005000000 */
[----:B------:R-:W-:Y:S01]  /*3700*/  UIADD3 UR9, UPT, UPT, UR4, 0x150, URZ ;  /* 0x0000015004097890 */ /* 0x000fe2000fffe0ff */
[----:B--2---:R-:W-:Y:S01]  /*3710*/  LEA R2, R11, UR6, 0x3 ;  /* 0x000000060b027c11 */ /* 0x004fe2000f8e18ff */
[----:B------:R-:W-:Y:S01]  /*3720*/  UIADD3 UR8, UPT, UPT, UR8, 0x1e0, URZ ;  /* 0x000001e008087890 */ /* 0x000fe2000fffe0ff */
[----:B------:R-:W-:Y:S01]  /*3730*/  SHF.L.U32 R5, R10, 0x1f, RZ ;  /* 0x0000001f0a057819 */ /* 0x000fe200000006ff */
[----:B------:R2:W-:Y:S01]  /*3740*/  @!P2 SYNCS.ARRIVE.TRANS64.RED RZ, [R3+URZ], R4 ;  /* 0x0000000403ffa9a7 */ /* 0x0005e200080004ff */
[----:B------:R-:W-:Y:S01]  /*3750*/  UIADD3 UR4, UPT, UPT, UR5, 0x1, URZ ;  /* 0x0000000105047890 */ /* 0x000fe2000fffe0ff */
[----:B------:R-:W-:-:S03]  /*3760*/  VIADD R8, R8, 0x1 ;  /* 0x0000000108087836 */ /* 0x000fc60000000000 */
[----:B------:R-:W-:Y:S02]  /*3770*/  UISETP.NE.AND UP0, UPT, UR4, 0x2, UPT ;  /* 0x000000020400788c */ /* 0x000fe4000bf05270 */
[----:B------:R-:W-:Y:S06]  /*3780*/  UGETNEXTWORKID.BROADCAST [UR8], [UR9] ;  /* 0x00000000080073ca */ /* 0x000fec0008000100 */
[----:B------:R-:W-:Y:S01]  /*3790*/  USEL UR7, URZ, 0x1, UP0 ;  /* 0x00000001ff077887 */ /* 0x000fe20008000000 */
[----:B------:R-:W-:Y:S01]  /*37a0*/  ISETP.NE.AND P0, PT, R8, 0x2, PT ;  /* 0x000000020800780c */ /* 0x000fe20003f05270 */
[----:B------:R-:W-:Y:S01]  /*37b0*/  USEL UR5, UR4, URZ, UP0 ;  /* 0x000000ff04057287 */ /* 0x000fe20008000000 */
[----:B------:R-:W3:Y:S03]  /*37c0*/  SYNCS.PHASECHK.TRANS64.TRYWAIT P1, [R2+URZ+0x150], R5 ;  /* 0x00015005020075a7 */ /* 0x000ee600080211ff */
[----:B------:R-:W-:Y:S01]  /*37d0*/  LOP3.LUT R12, R12, UR7, RZ, 0x3c, !PT ;  /* 0x000000070c0c7c12 */ /* 0x000fe2000f8e3cff */
[----:B--23--:R-:W-:Y:S07]  /*37e0*/  @!P1 BRA `(.L_x_63) ;  /* 0x0000007000a89947 */ /* 0x00cfee0003800000 */
.L_x_199:
[C---:B------:R-:W-:Y:S01]  /*37f0*/  LEA R4, R11.reuse, UR6, 0x4 ;  /* 0x000000060b047c11 */ /* 0x040fe2000f8e20ff */
[----:B--2---:R-:W-:Y:S01]  /*3800*/  VIADD R2, R2, 0x160 ;  /* 0x0000016002027836 */ /* 0x004fe20000000000 */
[----:B------:R-:W-:Y:S01]  /*3810*/  SEL R8, R8, RZ, P0 ;  /* 0x000000ff08087207 */ /* 0x000fe20000000000 */
[----:B------:R-:W-:-:S03]  /*3820*/  VIADD R11, R11, 0x1 ;  /* 0x000000010b0b7836 */ /* 0x000fc60000000000 */
[----:B------:R-:W2:Y:S01]  /*3830*/  LDS.128 R4, [R4+0x1e0] ;  /* 0x0001e00004047984 */ /* 0x000ea20000000c00 */
[----:B------:R-:W-:Y:S02]  /*3840*/  PRMT R2, RZ, 0x654, R2 ;  /* 0x00000654ff027816 */ /* 0x000fe40000000002 */
[C---:B------:R-:W-:Y:S01]  /*3850*/  ISETP.NE.AND P1, PT, R11.reuse, 0x2, PT ;  /* 0x000000020b00780c */ /* 0x040fe20003f25270 */
[----:B------:R-:W-:Y:S01]  /*3860*/  @!PT LDS RZ, [RZ] ;  /* 0x00000000fffff984 */ /* 0x000fe20000000800 */
[----:B------:R-:W-:Y:S01]  /*3870*/  @!PT LDS RZ, [RZ] ;  /* 0x00000000fffff984 */ /* 0x000fe20000000800 */
[----:B------:R-:W-:Y:S01]  /*3880*/  @!PT LDS RZ, [RZ] ;  /* 0x00000000fffff984 */ /* 0x000fe20000000800 */
[----:B------:R-:W-:Y:S01]  /*3890*/  @!PT LDS RZ, [RZ] ;  /* 0x00000000fffff984 */ /* 0x000fe20000000800 */
[----:B------:R3:W-:Y:S06]  /*38a0*/  MEMBAR.ALL.CTA ;  /* 0x0000000000007992 */ /* 0x0007ec0000008000 */
[----:B---3--:R-:W3:Y:S01]  /*38b0*/  FENCE.VIEW.ASYNC.S ;  /* 0x00000000000073c6 */ /* 0x008ee20000000000 */
[----:B------:R-:W-:Y:S01]  /*38c0*/  SEL R11, R11, RZ, P1 ;  /* 0x000000ff0b0b7207 */ /* 0x000fe20000800000 */
[----:B---3--:R3:W-:Y:S01]  /*38d0*/  SYNCS.ARRIVE.TRANS64.RED.A1T0 RZ, [R2+URZ], RZ ;  /* 0x000000ff02ff79a7 */ /* 0x0087e200081004ff */
[----:B--2---:R-:W-:-:S02]  /*38e0*/  LOP3.LUT P3, RZ, R6, 0x1, RZ, 0xc0, !PT ;  /* 0x0000000106ff7812 */ /* 0x004fc4000786c0ff */
[----:B------:R-:W-:-:S04]  /*38f0*/  SEL R5, RZ, 0x1, P1 ;  /* 0x00000001ff057807 */ /* 0x000fc80000800000 */
[----:B------:R-:W-:Y:S02]  /*3900*/  LOP3.LUT R10, R10, R5, RZ, 0x3c, !PT ;  /* 0x000000050a0a7212 */ /* 0x000fe400078e3cff */
[----:B---3--:R-:W-:-:S04]  /*3910*/  SEL R2, RZ, 0x1, P0 ;  /* 0x00000001ff027807 */ /* 0x008fc80000000000 */
[----:B------:R-:W-:Y:S01]  /*3920*/  LOP3.LUT R9, R9, R2, RZ, 0x3c, !PT ;  /* 0x0000000209097212 */ /* 0x000fe200078e3cff */
[----:B------:R-:W-:Y:S06]  /*3930*/  @P3 BRA `(.L_x_64) ;  /* 0xfffffffc002c3947 */ /* 0x000fec000383ffff */
[----:B------:R-:W-:Y:S01]  /*3940*/  ULEA UR4, UR5, UR6, 0x3 ;  /* 0x0000000605047291 */ /* 0x000fe2000f8e18ff */
[----:B------:R-:W-:-:S08]  /*3950*/  SHF.L.U32 R3, R12, 0x1f, RZ ;  /* 0x0000001f0c037819 */ /* 0x000fd000000006ff */
[----:B------:R-:W2:Y:S02]  /*3960*/  SYNCS.PHASECHK.TRANS64 P0, [UR4+0x160], R3 ;  /* 0x00016003ff0075a7 */ /* 0x000ea40008001004 */
[----:B--2---:R-:W-:Y:S05]  /*3970*/  @P0 BRA `(.L_x_65) ;  /* 0x0000000000080947 */ /* 0x004fea0003800000 */
[----:B------:R-:W2:Y:S02]  /*3980*/  SYNCS.PHASECHK.TRANS64.TRYWAIT P0, [UR4+0x160], R3 ;  /* 0x00016003ff0075a7 */ /* 0x000ea40008001104 */
[----:B--2---:R-:W-:Y:S05]  /*3990*/  @!P0 BRA `(.L_x_66) ;  /* 0x0000007000508947 */ /* 0x004fea0003800000 */
.L_x_65:
[----:B------:R-:W-:-:S04]  /*39a0*/  UIADD3 UR7, UPT, UPT, UR5, 0x1, URZ ;  /* 0x0000000105077890 */ /* 0x000fc8000fffe0ff */
[----:B------:R-:W-:-:S04]  /*39b0*/  UISETP.NE.AND UP0, UPT, UR7, 0x2, UPT ;  /* 0x000000020700788c */ /* 0x000fc8000bf05270 */
[----:B------:R-:W-:Y:S02]  /*39c0*/  USEL UR8, URZ, 0x1, UP0 ;  /* 0x00000001ff087887 */ /* 0x000fe40008000000 */
[----:B------:R-:W-:-:S04]  /*39d0*/  USEL UR7, UR7, URZ, UP0 ;  /* 0x000000ff07077287 */ /* 0x000fc80008000000 */
[----:B------:R-:W-:Y:S01]  /*39e0*/  ULEA UR7, UR7, UR6, 0x3 ;  /* 0x0000000607077291 */ /* 0x000fe2000f8e18ff */
[----:B--2---:R-:W-:-:S04]  /*39f0*/  LOP3.LUT R3, R12, UR8, RZ, 0x3c, !PT ;  /* 0x000000080c037c12 */ /* 0x004fc8000f8e3cff */
[----:B------:R-:W-:-:S04]  /*3a00*/  SHF.L.U32 R0, R3, 0x1f, RZ ;  /* 0x0000001f03007819 */ /* 0x000fc800000006ff */
[----:B------:R-:W2:Y:S02]  /*3a10*/  SYNCS.PHASECHK.TRANS64 P0, [UR7+0x160], R0 ;  /* 0x00016000ff0075a7 */ /* 0x000ea40008001007 */
[----:B-12---:R-:W-:Y:S05]  /*3a20*/  @P0 EXIT ;  /* 0x000000000000094d */ /* 0x006fea0003800000 */
[----:B------:R-:W-:Y:S02]  /*3a30*/  SHF.L.U32 R3, R3, 0x1f, RZ ;  /* 0x0000001f03037819 */ /* 0x000fe400000006ff */
[----:B------:R-:W-:-:S07]  /*3a40*/  MOV R0, UR7 ;  /* 0x0000000700007c02 */ /* 0x000fce0008000f00 */
.L_x_67:
[----:B-1----:R1:W2:Y:S02]  /*3a50*/  SYNCS.PHASECHK.TRANS64.TRYWAIT P0, [R0+URZ+0x160], R3 ;  /* 0x00016003000075a7 */ /* 0x0022a400080011ff */
[----:B--2---:R-:W-:Y:S05]  /*3a60*/  @!P0 NANOSLEEP.SYNCS 0x989680 ;  /* 0x009896800000895d */ /* 0x004fea0003900000 */
[----:B------:R-:W2:Y:S02]  /*3a70*/  @!P0 SYNCS.PHASECHK.TRANS64 P0, [R0+URZ+0x160], R3 ;  /* 0x00016003000085a7 */ /* 0x000ea400080010ff */
[----:B--2---:R-:W-:Y:S05]  /*3a80*/  @P0 EXIT ;  /* 0x000000000000094d */ /* 0x004fea0003800000 */
[----:B------:R-:W-:Y:S05]  /*3a90*/  BRA `(.L_x_67) ;  /* 0xfffffffc00ec7947 */ /* 0x000fea000383ffff */
.L_x_60:
[----:B------:R-:W-:Y:S05]  /*3aa0*/  BRA.U UP6, `(.L_x_68) ;  /* 0x0000001106a07547 */ /* 0x000fea000b800000 */
[----:B------:R-:W-:Y:S01]  /*3ab0*/  UMOV UR4, 0x40 ;  /* 0x0000004000047882 */ /* 0x000fe20000000000 */
[----:B------:R-:W-:Y:S01]  /*3ac0*/  NOP ;  /* 0x0000000000007918 */ /* 0x000fe20000000000 */
[----:B------:R-:W-:Y:S01]  /*3ad0*/  ULEA UR5, UR52, UR4, 0x18 ;  /* 0x0000000434057291 */ /* 0x000fe2000f8ec0ff */
[----:B------:R-:W-:Y:S02]  /*3ae0*/  UMOV UR6, 0x400 ;  /* 0x0000040000067882 */ /* 0x000fe40000000000 */
[----:B------:R-:W-:-:S06]  /*3af0*/  ULEA UR6, UR52, UR6, 0x18 ;  /* 0x0000000634067291 */ /* 0x000fcc000f8ec0ff */
[----:B------:R-:W2:Y:S02]  /*3b00*/  LDS.U8 R0, [UR5+0x1c] ;  /* 0x00001c05ff007984 */ /* 0x000ea40008000000 */
[----:B--2---:R-:W-:-:S13]  /*3b10*/  ISETP.NE.AND P0, PT, R0, RZ, PT ;  /* 0x000000ff0000720c */ /* 0x004fda0003f05270 */
[----:B------:R-:W-:Y:S05]  /*3b20*/  @P0 BRA `(.L_x_69) ;  /* 0x0000000400080947 */ /* 0x000fea0003800000 */
[----:B------:R-:W-:Y:S02]  /*3b30*/  UISETP.NE.U32.AND UP1, UPT, UR34, 0x1, UPT ;  /* 0x000000012200788c */ /* 0x000fe4000bf25070 */
[----:B------:R-:W-:-:S07]  /*3b40*/  UIADD3 UR7, UPT, UPT, UR5, 0x8, URZ ;  /* 0x0000000805077890 */ /* 0x000fce000fffe0ff */
[----:B------:R-:W-:Y:S05]  /*3b50*/  BRA.U !UP1, `(.L_x_70) ;  /* 0x00000001099c7547 */ /* 0x000fea000b800000 */
[----:B------:R-:W-:Y:S01]  /*3b60*/  ELECT P0, URZ, PT ;  /* 0x0000000000ff782f */ /* 0x000fe20003800000 */
[----:B------:R-:W-:-:S12]  /*3b70*/  BSSY B0, `(.L_x_70) ;  /* 0x0000025000007945 */ /* 0x000fd80003800000 */
[----:B------:R-:W-:Y:S05]  /*3b80*/  @!P0 BRA `(.L_x_71) ;  /* 0x00000000008c8947 */ /* 0x000fea0003800000 */
[----:B------:R-:W-:-:S05]  /*3b90*/  UMOV UR4, 0x10 ;  /* 0x0000001000047882 */ /* 0x000fca0000000000 */
[----:B------:R-:W-:Y:S04]  /*3ba0*/  DEPBAR.LE SB2, 0x36 ;  /* 0x0000ad800000791a */ /* 0x000fe80000000000 */
[----:B------:R-:W2:Y:S02]  /*3bb0*/  UTCATOMSWS.2CTA.FIND_AND_SET.ALIGN UP0, UR4, UR4 ;  /* 0x00000004000475e3 */ /* 0x000ea40008200800 */
[----:B--2---:R-:W-:Y:S01]  /*3bc0*/  MOV R11, UR4 ;  /* 0x00000004000b7c02 */ /* 0x004fe20008000f00 */
[----:B------:R-:W-:Y:S06]  /*3bd0*/  BRA.U UP0, `(.L_x_72) ;  /* 0x0000000100187547 */ /* 0x000fec000b800000 */
.L_x_73:
[----:B------:R-:W-:Y:S05]  /*3be0*/  NANOSLEEP 0x64 ;  /* 0x000000640000795d */ /* 0x000fea0003800000 */
[----:B------:R-:W-:-:S05]  /*3bf0*/  UMOV UR4, 0x10 ;  /* 0x0000001000047882 */ /* 0x000fca0000000000 */
[----:B------:R-:W-:Y:S04]  /*3c00*/  DEPBAR.LE SB2, 0x36 ;  /* 0x0000ad800000791a */ /* 0x000fe80000000000 */
[----:B------:R-:W2:Y:S02]  /*3c10*/  UTCATOMSWS.2CTA.FIND_AND_SET.ALIGN UP0, UR4, UR4 ;  /* 0x00000004000475e3 */ /* 0x000ea40008200800 */
[----:B--2---:R-:W-:Y:S01]  /*3c20*/  MOV R11, UR4 ;  /* 0x00000004000b7c02 */ /* 0x004fe20008000f00 */
[----:B------:R-:W-:Y:S05]  /*3c30*/  BRA.U !UP0, `(.L_x_73) ;  /* 0xfffffffd08e87547 */ /* 0x000fea000b83ffff */
.L_x_72:
[----:B------:R-:W2:Y:S01]  /*3c40*/  LDS R7, [UR5+0x10] ;  /* 0x00001005ff077984 */ /* 0x000ea20008000800 */
[----:B------:R-:W-:Y:S01]  /*3c50*/  IMAD.U32 R5, RZ, RZ, UR6 ;  /* 0x00000006ff057e24 */ /* 0x000fe2000f8e00ff */
[----:B------:R-:W-:-:S03]  /*3c60*/  MOV R4, UR33 ;  /* 0x0000002100047c02 */ /* 0x000fc60008000f00 */
[----:B------:R-:W-:Y:S01]  /*3c70*/  VIADD R5, R5, 0x200 ;  /* 0x0000020005057836 */ /* 0x000fe20000000000 */
[----:B--2---:R-:W-:-:S04]  /*3c80*/  SHF.L.U32 R7, R7, 0x1f, RZ ;  /* 0x0000001f07077819 */ /* 0x004fc800000006ff */
[----:B------:R-:W2:Y:S02]  /*3c90*/  SYNCS.PHASECHK.TRANS64.TRYWAIT P0, [UR5+0x8], R7 ;  /* 0x00000807ff0075a7 */ /* 0x000ea40008001105 */
[----:B--2---:R-:W-:Y:S05]  /*3ca0*/  @P0 BRA `(.L_x_74) ;  /* 0x0000000000080947 */ /* 0x004fea0003800000 */
[----:B------:R-:W2:Y:S02]  /*3cb0*/  SYNCS.PHASECHK.TRANS64.TRYWAIT P0, [UR5+0x8], R7 ;  /* 0x00000807ff0075a7 */ /* 0x000ea40008001105 */
[----:B--2---:R-:W-:Y:S05]  /*3cc0*/  @!P0 BRA `(.L_x_75) ;  /* 0x0000006c009c8947 */ /* 0x004fea0003800000 */
.L_x_74:
[----:B--2---:R-:W-:Y:S01]  /*3cd0*/  HFMA2 R0, -RZ, RZ, 0, 5.9604644775390625e-08 ;  /* 0x00000001ff007431 */ /* 0x004fe200000001ff */
[----:B------:R-:W-:Y:S01]  /*3ce0*/  UPRMT UR4, UR33, 0x654, UR7 ;  /* 0x0000065421047896 */ /* 0x000fe20008000007 */
[----:B------:R-:W-:Y:S01]  /*3cf0*/  IMAD.MOV.U32 R8, RZ, RZ, 0xffff ;  /* 0x0000ffffff087424 */ /* 0x000fe200078e00ff */
[----:B------:R-:W-:Y:S01]  /*3d00*/  PRMT R4, R4, 0x654, R5 ;  /* 0x0000065404047816 */ /* 0x000fe20000000005 */
[----:B------:R-:W-:Y:S02]  /*3d10*/  IMAD.MOV.U32 R6, RZ, RZ, 0x4 ;  /* 0x00000004ff067424 */ /* 0x000fe400078e00ff */
[----:B------:R-:W-:Y:S01]  /*3d20*/  IMAD.SHL.U32 R9, R11, 0x20, RZ ;  /* 0x000000200b097824 */ /* 0x000fe200078e00ff */
[----:B------:R-:W-:Y:S02]  /*3d30*/  MOV R5, UR4 ;  /* 0x0000000400057c02 */ /* 0x000fe40008000f00 */
[-C--:B------:R-:W-:Y:S01]  /*3d40*/  SHF.L.U32 R8, R8, R11.reuse, RZ ;  /* 0x0000000b08087219 */ /* 0x080fe200000006ff */
[----:B------:R2:W-:Y:S01]  /*3d50*/  SYNCS.ARRIVE.TRANS64.RED RZ, [UR4], R6 ;  /* 0x00000006ffff79a7 */ /* 0x0005e20008000404 */
[----:B------:R-:W-:Y:S01]  /*3d60*/  SHF.L.U32 R7, R0, R11, RZ ;  /* 0x0000000b00077219 */ /* 0x000fe200000006ff */
[----:B------:R2:W-:Y:S04]  /*3d70*/  STS [UR6+0x200], R9 ;  /* 0x00020009ff007988 */ /* 0x0005e80008000806 */
[----:B------:R2:W-:Y:S04]  /*3d80*/  STAS [R4.64], R11 ;  /* 0x0000000b04007dbd */ /* 0x0005e8000c0008ff */
[----:B------:R2:W-:Y:S04]  /*3d90*/  ATOMS.OR RZ, [UR5+0x14], R8 ;  /* 0x00001408ffff798c */ /* 0x0005e8000b000005 */
[----:B------:R2:W-:Y:S04]  /*3da0*/  ATOMS.OR RZ, [UR5+0x18], R7 ;  /* 0x00001807ffff798c */ /* 0x0005e8000b000005 */
[----:B------:R2:W-:Y:S02]  /*3db0*/  ATOMS.XOR RZ, [UR5+0x10], R0 ;  /* 0x00001000ffff798c */ /* 0x0005e4000b800005 */
.L_x_71:
[----:B-1----:R-:W-:Y:S05]  /*3dc0*/  BSYNC B0 ;  /* 0x0000000000007941 */ /* 0x002fea0003800000 */
.L_x_70:
[----:B------:R-:W-:Y:S05]  /*3dd0*/  BRA.U UP1, `(.L_x_76) ;  /* 0x00000001016c7547 */ /* 0x000fea000b800000 */
[----:B------:R-:W-:-:S03]  /*3de0*/  UMOV UR4, 0xffffffff ;  /* 0xffffffff00047882 */ /* 0x000fc60000000000 */
[----:B------:R-:W-:Y:S05]  /*3df0*/  BRA.DIV UR4, `(.L_x_77) ;  /* 0x0000006e04687947 */ /* 0x000fea000b800000 */
[----:B------:R-:W-:-:S13]  /*3e00*/  ELECT P0, URZ, PT ;  /* 0x0000000000ff782f */ /* 0x000fda0003800000 */
.L_x_203:
[----:B------:R-:W-:Y:S05]  /*3e10*/  @!P0 BRA `(.L_x_76) ;  /* 0x00000000005c8947 */ /* 0x000fea0003800000 */
[----:B--2---:R-:W2:Y:S02]  /*3e20*/  LDS R5, [UR5+0x10] ;  /* 0x00001005ff057984 */ /* 0x004ea40008000800 */
[----:B--2---:R-:W-:-:S04]  /*3e30*/  SHF.L.U32 R5, R5, 0x1f, RZ ;  /* 0x0000001f05057819 */ /* 0x004fc800000006ff */
[----:B------:R-:W2:Y:S02]  /*3e40*/  SYNCS.PHASECHK.TRANS64.TRYWAIT P0, [UR5+0x8], R5 ;  /* 0x00000805ff0075a7 */ /* 0x000ea40008001105 */
[----:B--2---:R-:W-:Y:S05]  /*3e50*/  @P0 BRA `(.L_x_78) ;  /* 0x0000000000080947 */ /* 0x004fea0003800000 */
[----:B------:R-:W2:Y:S02]  /*3e60*/  SYNCS.PHASECHK.TRANS64.TRYWAIT P0, [UR5+0x8], R5 ;  /* 0x00000805ff0075a7 */ /* 0x000ea40008001105 */
[----:B--2---:R-:W-:Y:S05]  /*3e70*/  @!P0 BRA `(.L_x_79) ;  /* 0x0000006c006c8947 */ /* 0x004fea0003800000 */
.L_x_78:
[----:B------:R-:W3:Y:S01]  /*3e80*/  LDS R7, [UR6+0x200] ;  /* 0x00020006ff077984 */ /* 0x000ee20008000800 */
[----:B--2---:R-:W-:Y:S02]  /*3e90*/  HFMA2 R0, -RZ, RZ, 0, 5.9604644775390625e-08 ;  /* 0x00000001ff007431 */ /* 0x004fe400000001ff */
[----:B------:R-:W-:Y:S01]  /*3ea0*/  IMAD.MOV.U32 R4, RZ, RZ, 0xffff ;  /* 0x0000ffffff047424 */ /* 0x000fe200078e00ff */
[----:B------:R-:W-:Y:S01]  /*3eb0*/  UPRMT UR4, UR33, 0x654, UR7 ;  /* 0x0000065421047896 */ /* 0x000fe20008000007 */
[----:B---3--:R-:W-:-:S03]  /*3ec0*/  IMAD.SHL.U32 R5, R7, 0x20, RZ ;  /* 0x0000002007057824 */ /* 0x008fc600078e00ff */
[-C--:B------:R-:W-:Y:S02]  /*3ed0*/  SHF.L.U32 R4, R4, R7.reuse, RZ ;  /* 0x0000000704047219 */ /* 0x080fe400000006ff */
[----:B------:R-:W-:Y:S01]  /*3ee0*/  SHF.L.U32 R7, R0, R7, RZ ;  /* 0x0000000700077219 */ /* 0x000fe200000006ff */
[----:B------:R3:W-:Y:S04]  /*3ef0*/  STS [UR6+0x200], R5 ;  /* 0x00020005ff007988 */ /* 0x0007e80008000806 */
[----:B------:R3:W-:Y:S04]  /*3f00*/  ATOMS.OR RZ, [UR5+0x14], R4 ;  /* 0x00001404ffff798c */ /* 0x0007e8000b000005 */
[----:B------:R3:W-:Y:S01]  /*3f10*/  ATOMS.OR RZ, [UR5+0x18], R7 ;  /* 0x00001807ffff798c */ /* 0x0007e2000b000005 */
[----:B------:R-:W-:Y:S03]  /*3f20*/  SYNCS.ARRIVE.TRANS64.RED.A1T0 RZ, [UR4], RZ ;  /* 0x000000ffffff79a7 */ /* 0x000fe60008100404 */
[----:B------:R3:W-:Y:S01]  /*3f30*/  ATOMS.XOR RZ, [UR5+0x10], R0 ;  /* 0x00001000ffff798c */ /* 0x0007e2000b800005 */
[----:B------:R-:W-:Y:S05]  /*3f40*/  BRA `(.L_x_76) ;  /* 0x0000000000107947 */ /* 0x000fea0003800000 */
.L_x_69:
[----:B------:R-:W-:Y:S02]  /*3f50*/  MOV R0, 0xffffffff ;  /* 0xffffffff00007802 */ /* 0x000fe40000000f00 */
[----:B------:R-:W-:-:S03]  /*3f60*/  MOV R4, 0x3f90 ;  /* 0x00003f9000047802 */ /* 0x000fc60000000f00 */
[----:B------:R2:W-:Y:S04]  /*3f70*/  STS [UR6+0x200], R0 ;  /* 0x00020000ff007988 */ /* 0x0005e80008000806 */
[----:B-12--5:R-:W-:Y:S05]  /*3f80*/  CALL.REL.NOINC `($__internal_1_$__cuda_sm10x_tcgen05_guardrail_trap_phase_invalid_during_alloc) ;  /* 0x0000007400407944 */ /* 0x026fea0003c00000 */
.L_x_76:
[----:B------:R-:W-:Y:S05]  /*3f90*/  WARPSYNC.ALL ;  /* 0x0000000000007948 */ /* 0x000fea0003800000 */
[----:B------:R-:W4:Y:S01]  /*3fa0*/  S2UR UR4, SR_CgaCtaId ;  /* 0x00000000000479c3 */ /* 0x000f220000008800 */
[----:B------:R-:W-:Y:S01]  /*3fb0*/  UMOV UR17, 0x400 ;  /* 0x0000040000117882 */ /* 0x000fe20000000000 */
[----:B------:R-:W-:-:S06]  /*3fc0*/  NOP ;  /* 0x0000000000007918 */ /* 0x000fcc0000000000 */
[----:B------:R-:W-:Y:S06]  /*3fd0*/  BAR.ARV 0x6, 0xa0 ;  /* 0x0182800000007b1d */ /* 0x000fec0000002000 */
[----:B------:R-:W1:Y:S01]  /*3fe0*/  LDCU UR6, c[0x0][0x38c] ;  /* 0x00007180ff0677ac */ /* 0x000e620008000800 */
[----:B------:R-:W-:Y:S01]  /*3ff0*/  LOP3.LUT R3, R3, 0xffff, RZ, 0xc0, !PT ;  /* 0x0000ffff03037812 */ /* 0x000fe200078ec0ff */
[----:B--2---:R-:W-:Y:S01]  /*4000*/  IMAD.MOV.U32 R9, RZ, RZ, 0x1 ;  /* 0x00000001ff097424 */ /* 0x004fe200078e00ff */
[----:B------:R-:W-:Y:S01]  /*4010*/  LOP3.LUT R2, R2, 0xffff, RZ, 0xc0, !PT ;  /* 0x0000ffff02027812 */ /* 0x000fe200078ec0ff */
[----:B------:R-:W-:Y:S01]  /*4020*/  IMAD.MOV.U32 R8, RZ, RZ, RZ ;  /* 0x000000ffff087224 */ /* 0x000fe200078e00ff */
[----:B------:R-:W-:Y:S01]  /*4030*/  R2UR UR20, R3 ;  /* 0x00000000031472ca */ /* 0x000fe200000e0000 */
[----:B------:R-:W-:Y:S01]  /*4040*/  UMOV UR24, URZ ;  /* 0x000000ff00187c82 */ /* 0x000fe20008000000 */
[----:B------:R-:W-:-:S02]  /*4050*/  R2UR UR30, R2 ;  /* 0x00000000021e72ca */ /* 0x000fc400000e0000 */
[----:B------:R-:W-:Y:S01]  /*4060*/  CS2R R2, SRZ ;  /* 0x0000000000027805 */ /* 0x000fe2000001ff00 */
[----:B------:R-:W-:Y:S01]  /*4070*/  UMOV UR15, URZ ;  /* 0x000000ff000f7c82 */ /* 0x000fe20008000000 */
[----:B----4-:R-:W-:Y:S01]  /*4080*/  ULEA UR17, UR4, UR17, 0x18 ;  /* 0x0000001104117291 */ /* 0x010fe2000f8ec0ff */
[----:B------:R-:W-:Y:S01]  /*4090*/  UMOV UR14, URZ ;  /* 0x000000ff000e7c82 */ /* 0x000fe20008000000 */
[----:B------:R-:W-:Y:S02]  /*40a0*/  UISETP.NE.AND UP3, UPT, UR34, URZ, UPT ;  /* 0x000000ff2200728c */ /* 0x000fe4000bf65270 */
[----:B------:R-:W-:Y:S02]  /*40b0*/  UIADD3 UR5, UPT, UPT, UR17, 0x8600, URZ ;  /* 0x0000860011057890 */ /* 0x000fe4000fffe0ff */
[----:B------:R-:W-:-:S03]  /*40c0*/  UIADD3 UR4, UPT, UPT, UR17, 0x28600, URZ ;  /* 0x0002860011047890 */ /* 0x000fc6000fffe0ff */
[----:B---3--:R-:W2:Y:S01]  /*40d0*/  LDS R0, [UR17+0x200] ;  /* 0x00020011ff007984 */ /* 0x008ea20008000800 */
[----:B-1----:R-:W-:Y:S02]  /*40e0*/  UIADD3 UR6, UPT, UPT, UR6, 0x1f, URZ ;  /* 0x0000001f06067890 */ /* 0x002fe4000fffe0ff */
[----:B------:R-:W-:Y:S02]  /*40f0*/  USHF.R.U32.HI UR5, URZ, 0x4, UR5 ;  /* 0x00000004ff057899 */ /* 0x000fe40008011605 */
[----:B------:R-:W-:Y:S02]  /*4100*/  USHF.R.S32.HI UR25, URZ, 0x1f, UR6 ;  /* 0x0000001fff197899 */ /* 0x000fe40008011406 */
[----:B------:R-:W-:Y:S02]  /*4110*/  USHF.R.U32.HI UR4, URZ, 0x4, UR4 ;  /* 0x00000004ff047899 */ /* 0x000fe40008011604 */
[----:B------:R-:W-:Y:S02]  /*4120*/  ULEA.HI UR25, UR25, UR6, URZ, 0x5 ;  /* 0x0000000619197291 */ /* 0x000fe4000f8f28ff */
[----:B------:R-:W-:-:S02]  /*4130*/  ULOP3.LUT UR5, UR5, 0x3fff, URZ, 0xc0, !UPT ;  /* 0x00003fff05057892 */ /* 0x000fc4000f8ec0ff */
[----:B------:R-:W-:Y:S02]  /*4140*/  USHF.R.S32.HI UR25, URZ, 0x5, UR25 ;  /* 0x00000005ff197899 */ /* 0x000fe40008011419 */
[----:B------:R-:W-:Y:S02]  /*4150*/  ULOP3.LUT UR22, UR4, 0x3fff, URZ, 0xc0, !UPT ;  /* 0x00003fff04167892 */ /* 0x000fe4000f8ec0ff */
[----:B------:R-:W-:Y:S02]  /*4160*/  UISETP.LT.AND UP0, UPT, UR25, 0x1, UPT ;  /* 0x000000011900788c */ /* 0x000fe4000bf01270 */
[----:B------:R-:W-:Y:S02]  /*4170*/  ULOP3.LUT UR21, UR5, 0x10000, URZ, 0xfc, !UPT ;  /* 0x0001000005157892 */ /* 0x000fe4000f8efcff */
[----:B------:R-:W-:Y:S02]  /*4180*/  ULOP3.LUT UR22, UR22, 0x10000, URZ, 0xfc, !UPT ;  /* 0x0001000016167892 */ /* 0x000fe4000f8efcff */
[----:B------:R-:W-:Y:S01]  /*4190*/  USEL UR31, UR25, 0x1, !UP0 ;  /* 0x00000001191f7887 */ /* 0x000fe2000c000000 */
[----:B------:R-:W-:Y:S01]  /*41a0*/  UMOV UR28, 0x0 ;  /* 0x00000000001c7882 */ /* 0x000fe20000000000 */
[----:B------:R-:W-:Y:S01]  /*41b0*/  UMOV UR29, 0x10200010 ;  /* 0x10200010001d7882 */ /* 0x000fe20000000000 */
[----:B------:R-:W-:Y:S01]  /*41c0*/  UMOV UR26, 0x0 ;  /* 0x00000000001a7882 */ /* 0x000fe20000000000 */
[----:B------:R-:W-:Y:S01]  /*41d0*/  UMOV UR27, 0x10200010 ;  /* 0x10200010001b7882 */ /* 0x000fe20000000000 */
[----:B--2---:R-:W-:-:S15]  /*41e0*/  R2UR UR32, R0 ;  /* 0x00000000002072ca */ /* 0x004fde00000e0000 */
.L_x_87:
[C---:B------:R-:W-:Y:S02]  /*41f0*/  LEA R0, R8.reuse, UR17, 0x3 ;  /* 0x0000001108007c11 */ /* 0x040fe4000f8e18ff */
[----:B------:R-:W-:Y:S02]  /*4200*/  SHF.L.U32 R5, R3, 0x1f, RZ ;  /* 0x0000001f03057819 */ /* 0x000fe400000006ff */
[----:B------:R-:W-:Y:S02]  /*4210*/  LEA R4, R8, UR17, 0x4 ;  /* 0x0000001108047c11 */ /* 0x000fe4000f8e20ff */
[----:B------:R-:W1:Y:S02]  /*4220*/  SYNCS.PHASECHK.TRANS64.TRYWAIT P0, [R0+URZ+0x150], R5 ;  /* 0x00015005000075a7 */ /* 0x000e6400080011ff */
[----:B-1-3--:R-:W-:Y:S05]  /*4230*/  @!P0 BRA `(.L_x_80) ;  /* 0x0000006800948947 */ /* 0x00afea0003800000 */
.L_x_204:
[----:B-1----:R-:W1:Y:S01]  /*4240*/  LDS.128 R4, [R4+0x1e0] ;  /* 0x0001e00004047984 */ /* 0x002e620000000c00 */
[----:B------:R-:W-:Y:S02]  /*4250*/  VIADD R0, R0, 0x160 ;  /* 0x0000016000007836 */ /* 0x000fe40000000000 */
[----:B------:R-:W-:Y:S01]  /*4260*/  VIADD R8, R8, 0x1 ;  /* 0x0000000108087836 */ /* 0x000fe20000000000 */
[----:B------:R-:W-:Y:S01]  /*4270*/  @!PT LDS RZ, [RZ] ;  /* 0x00000000fffff984 */ /* 0x000fe20000000800 */
[----:B------:R-:W-:Y:S01]  /*4280*/  @!PT LDS RZ, [RZ] ;  /* 0x00000000fffff984 */ /* 0x000fe20000000800 */
[----:B------:R-:W-:Y:S01]  /*4290*/  @!PT LDS RZ, [RZ] ;  /* 0x00000000fffff984 */ /* 0x000fe20000000800 */
[----:B------:R-:W-:Y:S01]  /*42a0*/  @!PT LDS RZ, [RZ] ;  /* 0x00000000fffff984 */ /* 0x000fe20000000800 */
[----:B------:R2:W-:Y:S06]  /*42b0*/  MEMBAR.ALL.CTA ;  /* 0x0000000000007992 */ /* 0x0005ec0000008000 */
[----:B--2---:R-:W2:Y:S01]  /*42c0*/  FENCE.VIEW.ASYNC.S ;  /* 0x00000000000073c6 */ /* 0x004ea20000000000 */
[----:B------:R-:W-:-:S04]  /*42d0*/  PRMT R0, RZ, 0x654, R0 ;  /* 0x00000654ff007816 */ /* 0x000fc80000000000 */
[----:B--2---:R2:W-:Y:S01]  /*42e0*/  SYNCS.ARRIVE.TRANS64.RED.A1T0 RZ, [R0+URZ], RZ ;  /* 0x000000ff00ff79a7 */ /* 0x0045e200081004ff */
[----:B-1----:R-:W-:Y:S01]  /*42f0*/  LOP3.LUT P1, RZ, R6, 0x1, RZ, 0xc0, !PT ;  /* 0x0000000106ff7812 */ /* 0x002fe2000782c0ff */
[----:B--2---:R-:W-:-:S12]  /*4300*/  BRA.U UP3, `(.L_x_81) ;  /* 0x0000000103e07547 */ /* 0x004fd8000b800000 */
[----:B------:R-:W1:Y:S01]  /*4310*/  LDCU UR4, c[0x0][0x38c] ;  /* 0x00007180ff0477ac */ /* 0x000e620008000800 */
[----:B------:R-:W-:Y:S02]  /*4320*/  PLOP3.LUT P2, PT, PT, PT, PT, 0x80, 0x8 ;  /* 0x000000000008781c */ /* 0x000fe40003f4f070 */
[----:B------:R-:W-:Y:S01]  /*4330*/  SHF.L.U32 R5, R9, 0x1f, RZ ;  /* 0x0000001f09057819 */ /* 0x000fe200000006ff */
[----:B------:R-:W-:Y:S02]  /*4340*/  ULEA UR23, UR24, UR17, 0x3 ;  /* 0x0000001118177291 */ /* 0x000fe4000f8e18ff */
[----:B------:R-:W-:Y:S02]  /*4350*/  ULEA UR18, UR24, UR32, 0x7 ;  /* 0x0000002018127291 */ /* 0x000fe4000f8e38ff */
[----:B-1----:R-:W-:-:S06]  /*4360*/  UISETP.GE.AND UP0, UPT, UR4, 0x1, UPT ;  /* 0x000000010400788c */ /* 0x002fcc000bf06270 */
[----:B------:R-:W-:-:S05]  /*4370*/  PLOP3.LUT P0, PT, PT, PT, UP0, 0x80, 0x8 ;  /* 0x000000000008781c */ /* 0x000fca0003f0f008 */
[----:B------:R-:W-:-:S08]  /*4380*/  @UP0 ULEA UR4, UR15, UR17, 0x3 ;  /* 0x000000110f040291 */ /* 0x000fd0000f8e18ff */
[----:B------:R-:W-:-:S04]  /*4390*/  @P0 SHF.L.U32 R0, R2, 0x1f, RZ ;  /* 0x0000001f02000819 */ /* 0x000fc800000006ff */
[----:B------:R1:W2:Y:S01]  /*43a0*/  @P0 SYNCS.PHASECHK.TRANS64.TRYWAIT P2, [UR4], R0 ;  /* 0x00000000ff0005a7 */ /* 0x0002a20008041104 */
[----:B------:R-:W3:Y:S02]  /*43b0*/  SYNCS.PHASECHK.TRANS64.TRYWAIT P0, [UR23+0x190], R5 ;  /* 0x00019005ff0075a7 */ /* 0x000ee40008001117 */
[----:B-123--:R-:W-:Y:S05]  /*43c0*/  @!P0 BRA `(.L_x_82) ;  /* 0x0000006800448947 */ /* 0x00efea0003800000 */
.L_x_206:
[----:B------:R-:W-:Y:S01]  /*43d0*/  UMOV UR19, UR14 ;  /* 0x0000000e00137c82 */ /* 0x000fe20008000000 */
[----:B------:R-:W-:Y:S05]  /*43e0*/  BRA.U !UP0, `(.L_x_83) ;  /* 0x0000000108987547 */ /* 0x000fea000b800000 */
[----:B------:R-:W-:Y:S02]  /*43f0*/  UIADD3 UR19, UPT, UPT, UR31, UR14, URZ ;  /* 0x0000000e1f137290 */ /* 0x000fe4000fffe0ff */
[----:B------:R-:W-:Y:S01]  /*4400*/  UPLOP3.LUT UP2, UPT, UPT, UPT, UPT, 0x40, 0x4 ;  /* 0x000000000004789c */ /* 0x000fe20003f4e870 */
[----:B------:R-:W-:Y:S01]  /*4410*/  UMOV UR16, UR25 ;  /* 0x0000001900107c82 */ /* 0x000fe20008000000 */
[----:B------:R-:W-:-:S09]  /*4420*/  UMOV UR6, UR15 ;  /* 0x0000000f00067c82 */ /* 0x000fd20008000000 */
.L_x_86:
[----:B--2---:R-:W-:Y:S01]  /*4430*/  ULEA UR5, UR6, UR17, 0x3 ;  /* 0x0000001106057291 */ /* 0x004fe2000f8e18ff */
[----:B---3--:R-:W-:Y:S11]  /*4440*/  @P2 BRA `(.L_x_84) ;  /* 0x00000000000c2947 */ /* 0x008ff60003800000 */
[----:B-1----:R-:W-:Y:S04]  /*4450*/  SHF.L.U32 R5, R2, 0x1f, RZ ;  /* 0x0000001f02057819 */ /* 0x002fe800000006ff */
[----:B------:R-:W1:Y:S02]  /*4460*/  SYNCS.PHASECHK.TRANS64.TRYWAIT P0, [UR5], R5 ;  /* 0x00000005ff0075a7 */ /* 0x000e640008001105 */
[----:B-1----:R-:W-:Y:S05]  /*4470*/  @!P0 BRA `(.L_x_85) ;  /* 0x0000006800308947 */ /* 0x002fea0003800000 */
.L_x_84:
[----:B------:R-:W-:Y:S01]  /*4480*/  UISETP.NE.AND UP0, UPT, UR16, 0x1, UPT ;  /* 0x000000011000788c */ /* 0x000fe2000bf05270 */
[----:B------:R-:W-:Y:S01]  /*4490*/  PLOP3.LUT P2, PT, PT, PT, PT, 0x80, 0x8 ;  /* 0x000000000008781c */ /* 0x000fe20003f4f070 */
[----:B------:R-:W-:Y:S02]  /*44a0*/  UIADD3 UR4, UPT, UPT, UR6, 0x1, URZ ;  /* 0x0000000106047890 */ /* 0x000fe4000fffe0ff */
[----:B------:R-:W-:Y:S02]  /*44b0*/  ULEA UR12, UR6, UR22, 0x8 ;  /* 0x00000016060c7291 */ /* 0x000fe4000f8e40ff */
[----:B------:R-:W-:Y:S01]  /*44c0*/  UISETP.NE.AND UP1, UPT, UR4, 0x10, UPT ;  /* 0x000000100400788c */ /* 0x000fe2000bf25270 */
[----:B------:R-:W-:Y:S01]  /*44d0*/  PLOP3.LUT P0, PT, PT, PT, UP0, 0x80, 0x8 ;  /* 0x000000000008781c */ /* 0x000fe20003f0f008 */
[----:B------:R-:W-:Y:S02]  /*44e0*/  UIADD3 UR10, UPT, UPT, UR12, 0x2, URZ ;  /* 0x000000020c0a7890 */ /* 0x000fe4000fffe0ff */
[----:B------:R-:W-:Y:S02]  /*44f0*/  USEL UR7, URZ, 0x1, UP1 ;  /* 0x00000001ff077887 */ /* 0x000fe40008800000 */
[----:B------:R-:W-:Y:S02]  /*4500*/  USEL UR15, UR4, URZ, UP1 ;  /* 0x000000ff040f7287 */ /* 0x000fe40008800000 */
[----:B------:R-:W-:Y:S02]  /*4510*/  UIADD3 UR14, UPT, UPT, UR14, 0x1, URZ ;  /* 0x000000010e0e7890 */ /* 0x000fe4000fffe0ff */
[----:B------:R-:W-:Y:S01]  /*4520*/  @UP0 ULEA UR4, UR15, UR17, 0x3 ;  /* 0x000000110f040291 */ /* 0x000fe2000f8e18ff */
[----:B------:R-:W-:Y:S01]  /*4530*/  LOP3.LUT R2, R2, UR7, RZ, 0x3c, !PT ;  /* 0x0000000702027c12 */ /* 0x000fe2000f8e3cff */
[----:B------:R-:W-:Y:S01]  /*4540*/  UIADD3 UR7, UPT, UPT, UR5, 0x80, URZ ;  /* 0x0000008005077890 */ /* 0x000fe2000fffe0ff */
[----:B------:R-:W-:Y:S02]  /*4550*/  UMOV UR13, 0x80004020 ;  /* 0x80004020000d7882 */ /* 0x000fe40000000000 */
[----:B-1----:R-:W-:Y:S01]  /*4560*/  @P0 SHF.L.U32 R0, R2, 0x1f, RZ ;  /* 0x0000001f02000819 */ /* 0x002fe200000006ff */
[----:B------:R-:W-:Y:S01]  /*4570*/  UMOV UR5, 0x80004020 ;  /* 0x8000402000057882 */ /* 0x000fe20000000000 */
[----:B------:R-:W-:Y:S01]  /*4580*/  UMOV UR11, 0x80004020 ;  /* 0x80004020000b7882 */ /* 0x000fe20000000000 */
[----:B------:R-:W-:Y:S01]  /*4590*/  UMOV UR9, 0x80004020 ;  /* 0x8000402000097882 */ /* 0x000fe20000000000 */
[----:B------:R2:W3:Y:S01]  /*45a0*/  @P0 SYNCS.PHASECHK.TRANS64.TRYWAIT P2, [UR4], R0 ;  /* 0x00000000ff0005a7 */ /* 0x0004e20008041104 */
[----:B------:R-:W-:Y:S02]  /*45b0*/  ULEA UR4, UR6, UR21, 0x9 ;  /* 0x0000001506047291 */ /* 0x000fe4000f8e48ff */
[----:B------:R-:W-:Y:S02]  /*45c0*/  UISETP.NE.AND UP0, UPT, UR14, UR19, UPT ;  /* 0x000000130e00728c */ /* 0x000fe4000bf05270 */
[----:B------:R-:W-:Y:S02]  /*45d0*/  UIADD3 UR8, UPT, UPT, UR4, 0x2, URZ ;  /* 0x0000000204087890 */ /* 0x000fe4000fffe0ff */
[----:B------:R-:W-:Y:S01]  /*45e0*/  UIADD3 UR16, UPT, UPT, UR16, -0x1, URZ ;  /* 0xffffffff10107890 */ /* 0x000fe2000fffe0ff */
[----:B------:R-:W-:Y:S02]  /*45f0*/  UMOV UR6, UR15 ;  /* 0x0000000f00067c82 */ /* 0x000fe40008000000 */
[----:B------:R2:W-:Y:S01]  /*4600*/  UTCHMMA.2CTA gdesc[UR4], gdesc[UR12], tmem[UR18], tmem[UR28], idesc[UR29], UP2 ;  /* 0x00ff1c0c040075ea */ /* 0x0005e20009200012 */
[----:B------:R-:W-:Y:S03]  /*4610*/  UPLOP3.LUT UP2, UPT, UPT, UPT, UPT, 0x80, 0x8 ;  /* 0x000000000008789c */ /* 0x000fe60003f4f070 */
[----:B------:R2:W-:Y:S01]  /*4620*/  UTCHMMA.2CTA gdesc[UR8], gdesc[UR10], tmem[UR18], tmem[UR26], idesc[UR27], UPT ;  /* 0x00ff1a0a080075ea */ /* 0x0005e2000ba00012 */
[----:B------:R2:W-:Y:S01]  /*4630*/  UTCBAR.2CTA.MULTICAST [UR7], URZ, UR20 ;  /* 0x000000ff070073e9 */ /* 0x0005e20008200814 */
[----:B------:R-:W-:Y:S06]  /*4640*/  BRA.U UP0, `(.L_x_86) ;  /* 0xfffffffd00787547 */ /* 0x000fec000b83ffff */
.L_x_83:
[----:B--2---:R-:W-:Y:S01]  /*4650*/  UIADD3 UR4, UPT, UPT, UR23, 0x170, URZ ;  /* 0x0000017017047890 */ /* 0x004fe2000fffe0ff */
[----:B------:R-:W-:-:S08]  /*4660*/  UMOV UR14, UR19 ;  /* 0x00000013000e7c82 */ /* 0x000fd00008000000 */
[----:B------:R2:W-:Y:S01]  /*4670*/  UTCBAR.2CTA.MULTICAST [UR4], URZ, UR30 ;  /* 0x000000ff040073e9 */ /* 0x0005e2000820081e */
[----:B------:R-:W-:Y:S02]  /*4680*/  NOP ;  /* 0x0000000000007918 */ /* 0x000fe40000000000 */
.L_x_81:
[----:B--2---:R-:W-:Y:S01]  /*4690*/  UIADD3 UR4, UPT, UPT, UR24, 0x1, URZ ;  /* 0x0000000118047890 */ /* 0x004fe2000fffe0ff */
[----:B------:R-:W-:-:S03]  /*46a0*/  ISETP.NE.AND P0, PT, R8, 0x2, PT ;  /* 0x000000020800780c */ /* 0x000fc60003f05270 */
[----:B------:R-:W-:Y:S01]  /*46b0*/  UISETP.NE.AND UP0, UPT, UR4, 0x4, UPT ;  /* 0x000000040400788c */ /* 0x000fe2000bf05270 */
[----:B-1----:R-:W-:Y:S02]  /*46c0*/  SEL R0, RZ, 0x1, P0 ;  /* 0x00000001ff007807 */ /* 0x002fe40000000000 */
[----:B------:R-:W-:Y:S01]  /*46d0*/  SEL R8, R8, RZ, P0 ;  /* 0x000000ff08087207 */ /* 0x000fe20000000000 */
[----:B------:R-:W-:Y:S01]  /*46e0*/  USEL UR5, URZ, 0x1, UP0 ;  /* 0x00000001ff057887 */ /* 0x000fe20008000000 */
[----:B------:R-:W-:Y:S01]  /*46f0*/  LOP3.LUT R3, R3, R0, RZ, 0x3c, !PT ;  /* 0x0000000003037212 */ /* 0x000fe200078e3cff */
[----:B------:R-:W-:-:S04]  /*4700*/  USEL UR24, UR4, URZ, UP0 ;  /* 0x000000ff04187287 */ /* 0x000fc80008000000 */
[----:B------:R-:W-:Y:S01]  /*4710*/  LOP3.LUT R9, R9, UR5, RZ, 0x3c, !PT ;  /* 0x0000000509097c12 */ /* 0x000fe2000f8e3cff */
[----:B------:R-:W-:Y:S07]  /*4720*/  @P1 BRA `(.L_x_87) ;  /* 0xfffffff800b01947 */ /* 0x000fee000383ffff */
[----:B------:R-:W1:Y:S01]  /*4730*/  S2UR UR8, SR_CgaCtaId ;  /* 0x00000000000879c3 */ /* 0x000e620000008800 */
[----:B------:R-:W-:Y:S01]  /*4740*/  ELECT P0, URZ, PT ;  /* 0x0000000000ff782f */ /* 0x000fe20003800000 */
[----:B------:R-:W-:Y:S01]  /*4750*/  HFMA2 R0, -RZ, RZ, 0, 5.9604644775390625e-08 ;  /* 0x00000001ff007431 */ /* 0x000fe200000001ff */
[----:B------:R-:W-:-:S05]  /*4760*/  UMOV UR4, 0x40 ;  /* 0x0000004000047882 */ /* 0x000fca0000000000 */
[----:B------:R-:W-:Y:S01]  /*4770*/  UVIRTCOUNT.DEALLOC.SMPOOL 0x80 ;  /* 0x000000800000784c */ /* 0x000fe20000000000 */
[----:B------:R-:W-:Y:S02]  /*4780*/  UISETP.NE.AND UP1, UPT, UR34, URZ, UPT ;  /* 0x000000ff2200728c */ /* 0x000fe4000bf25270 */
[----:B-1----:R-:W-:-:S09]  /*4790*/  ULEA UR8, UR8, UR4, 0x18 ;  /* 0x0000000408087291 */ /* 0x002fd2000f8ec0ff */
[----:B------:R1:W-:Y:S01]  /*47a0*/  @P0 STS.U8 [UR8+0x1c], R0 ;  /* 0x00001c00ff000988 */ /* 0x0003e20008000008 */
[----:B------:R-:W-:Y:S05]  /*47b0*/  BRA.U UP1, `(.L_x_88) ;  /* 0x0000000101a07547 */ /* 0x000fea000b800000 */
[----:B------:R-:W-:Y:S01]  /*47c0*/  UIADD3 UR7, UPT, UPT, UR17, 0x190, URZ ;  /* 0x0000019011077890 */ /* 0x000fe2000fffe0ff */
[----:B------:R-:W-:-:S03]  /*47d0*/  SHF.L.U32 R3, R9, 0x1f, RZ ;  /* 0x0000001f09037819 */ /* 0x000fc600000006ff */
[----:B------:R-:W-:-:S09]  /*47e0*/  ULEA UR4, UR24, UR7, 0x3 ;  /* 0x0000000718047291 */ /* 0x000fd2000f8e18ff */
[----:B------:R-:W2:Y:S02]  /*47f0*/  SYNCS.PHASECHK.TRANS64.TRYWAIT P0, [UR4], R3 ;  /* 0x00000003ff0075a7 */ /* 0x000ea40008001104 */
[----:B--2---:R-:W-:Y:S05]  /*4800*/  @!P0 BRA `(.L_x_89) ;  /* 0x0000006400648947 */ /* 0x004fea0003800000 */
.L_x_209:
        /* <DEDUP_REMOVED lines=9> */
.L_x_211:
        /* <DEDUP_REMOVED lines=9> */
.L_x_213:
[----:B------:R-:W-:-:S04]  /*4930*/  UIADD3 UR4, UPT, UPT, UR4, 0x1, URZ ;  /* 0x0000000104047890 */ /* 0x000fc8000fffe0ff */
[----:B------:R-:W-:-:S04]  /*4940*/  UISETP.NE.AND UP0, UPT, UR4, 0x4, UPT ;  /* 0x000000040400788c */ /* 0x000fc8000bf05270 */
[----:B------:R-:W-:Y:S02]  /*4950*/  USEL UR5, URZ, 0x1, UP0 ;  /* 0x00000001ff057887 */ /* 0x000fe40008000000 */
[----:B------:R-:W-:-:S04]  /*4960*/  USEL UR4, UR4, URZ, UP0 ;  /* 0x000000ff04047287 */ /* 0x000fc80008000000 */
[----:B------:R-:W-:Y:S01]  /*4970*/  ULEA UR4, UR4, UR7, 0x3 ;  /* 0x0000000704047291 */ /* 0x000fe2000f8e18ff */
[----:B-1----:R-:W-:-:S04]  /*4980*/  LOP3.LUT R3, R2, UR5, RZ, 0x3c, !PT ;  /* 0x0000000502037c12 */ /* 0x002fc8000f8e3cff */
[----:B------:R-:W-:Y:S01]  /*4990*/  SHF.L.U32 R3, R3, 0x1f, RZ ;  /* 0x0000001f03037819 */ /* 0x000fe200000006ff */
[----:B------:R-:W-:-:S04]  /*49a0*/  IMAD.U32 R0, RZ, RZ, UR4 ;  /* 0x00000004ff007e24 */ /* 0x000fc8000f8e00ff */
[----:B------:R1:W2:Y:S03]  /*49b0*/  SYNCS.PHASECHK.TRANS64.TRYWAIT P0, [R0+URZ], R3 ;  /* 0x00000003000075a7 */ /* 0x0002a600080011ff */
[----:B--2---:R-:W-:Y:S05]  /*49c0*/  @!P0 NANOSLEEP.SYNCS 0x989680 ;  /* 0x009896800000895d */ /* 0x004fea0003900000 */
[----:B------:R-:W2:Y:S02]  /*49d0*/  @!P0 SYNCS.PHASECHK.TRANS64 P0, [R0+URZ], R3 ;  /* 0x00000003000085a7 */ /* 0x000ea400080010ff */
[----:B--2---:R-:W-:Y:S05]  /*49e0*/  @P0 BRA `(.L_x_92) ;  /* 0x0000000000200947 */ /* 0x004fea0003800000 */
.L_x_93:
[----:B--2---:R2:W4:Y:S02]  /*49f0*/  SYNCS.PHASECHK.TRANS64.TRYWAIT P0, [R0+URZ], R3 ;  /* 0x00000003000075a7 */ /* 0x00452400080011ff */
[----:B----4-:R-:W-:Y:S05]  /*4a00*/  @!P0 NANOSLEEP.SYNCS 0x989680 ;  /* 0x009896800000895d */ /* 0x010fea0003900000 */
[----:B------:R-:W4:Y:S02]  /*4a10*/  @!P0 SYNCS.PHASECHK.TRANS64 P0, [R0+URZ], R3 ;  /* 0x00000003000085a7 */ /* 0x000f2400080010ff */
[----:B----4-:R-:W-:Y:S05]  /*4a20*/  @!P0 BRA `(.L_x_93) ;  /* 0xfffffffc00f08947 */ /* 0x010fea000383ffff */
[----:B------:R-:W-:Y:S05]  /*4a30*/  BRA `(.L_x_92) ;  /* 0x00000000000c7947 */ /* 0x000fea0003800000 */
.L_x_88:
[----:B------:R-:W-:-:S04]  /*4a40*/  UIADD3 UR4, UPT, UPT, UR17, 0x1d0, URZ ;  /* 0x000001d011047890 */ /* 0x000fc8000fffe0ff */
[----:B------:R-:W-:-:S09]  /*4a50*/  UPRMT UR4, UR33, 0x654, UR4 ;  /* 0x0000065421047896 */ /* 0x000fd20008000004 */
[----:B------:R-:W-:Y:S03]  /*4a60*/  SYNCS.ARRIVE.TRANS64.RED.A1T0 RZ, [UR4], RZ ;  /* 0x000000ffffff79a7 */ /* 0x000fe60008100404 */
.L_x_92:
[----:B-12---:R-:W-:Y:S01]  /*4a70*/  SHF.L.U32 R3, RZ, 0x1f, RZ ;  /* 0x0000001fff037819 */ /* 0x006fe200000006ff */
[----:B------:R-:W-:Y:S01]  /*4a80*/  UIADD3 UR4, UPT, UPT, UR17, 0x1d0, URZ ;  /* 0x000001d011047890 */ /* 0x000fe2000fffe0ff */
[----:B------:R-:W-:Y:S02]  /*4a90*/  PLOP3.LUT P0, PT, PT, PT, UP1, 0x80, 0x8 ;  /* 0x000000000008781c */ /* 0x000fe40003f0f018 */
[----:B------:R-:W1:Y:S02]  /*4aa0*/  SYNCS.PHASECHK.TRANS64.TRYWAIT P1, [UR17+0x1d0], R3 ;  /* 0x0001d003ff0075a7 */ /* 0x000e640008021111 */
[----:B-1----:R-:W-:Y:S09]  /*4ab0*/  @!P1 BRA `(.L_x_94) ;  /* 0x0000006400009947 */ /* 0x002ff20003800000 */
.L_x_215:
[----:B------:R-:W-:Y:S01]  /*4ac0*/  @!UP1 UPRMT UR4, UR33, 0x654, UR4 ;  /* 0x0000065421049896 */ /* 0x000fe20008000004 */
[----:B------:R-:W-:Y:S01]  /*4ad0*/  UMOV UR5, 0xffff ;  /* 0x0000ffff00057882 */ /* 0x000fe20000000000 */
[----:B------:R-:W-:-:S07]  /*4ae0*/  UMOV UR6, 0x1 ;  /* 0x0000000100067882 */ /* 0x000fce0000000000 */
[----:B------:R-:W-:Y:S01]  /*4af0*/  @!P0 SYNCS.ARRIVE.TRANS64.RED.A1T0 RZ, [UR4], RZ ;  /* 0x000000ffffff89a7 */ /* 0x000fe20008100404 */
[----:B------:R-:W-:Y:S01]  /*4b00*/  NOP ;  /* 0x0000000000007918 */ /* 0x000fe20000000000 */
[----:B-1----:R-:W1:Y:S01]  /*4b10*/  LDS R0, [UR8+0x14] ;  /* 0x00001408ff007984 */ /* 0x002e620008000800 */
[----:B------:R-:W-:-:S04]  /*4b20*/  ULOP3.LUT UR4, UR32, 0xffff, URZ, 0xc0, !UPT ;  /* 0x0000ffff20047892 */ /* 0x000fc8000f8ec0ff */
[----:B------:R-:W-:-:S04]  /*4b30*/  USHF.R.U32.HI UR4, URZ, 0x5, UR4 ;  /* 0x00000005ff047899 */ /* 0x000fc80008011604 */
[----:B------:R-:W-:Y:S02]  /*4b40*/  USHF.L.U32 UR5, UR5, UR4, URZ ;  /* 0x0000000405057299 */ /* 0x000fe400080006ff */
[----:B------:R-:W-:-:S04]  /*4b50*/  USHF.L.U32 UR4, UR6, UR4, URZ ;  /* 0x0000000406047299 */ /* 0x000fc800080006ff */
[----:B-1----:R-:W-:-:S04]  /*4b60*/  LOP3.LUT R0, R0, UR5, RZ, 0xc0, !PT ;  /* 0x0000000500007c12 */ /* 0x002fc8000f8ec0ff */
[----:B------:R-:W-:-:S13]  /*4b70*/  ISETP.NE.AND P0, PT, R0, UR5, PT ;  /* 0x0000000500007c0c */ /* 0x000fda000bf05270 */
[----:B------:R-:W-:Y:S05]  /*4b80*/  @P0 BRA `(.L_x_95) ;  /* 0x0000000000580947 */ /* 0x000fea0003800000 */
[----:B------:R-:W1:Y:S02]  /*4b90*/  LDS R0, [UR8+0x18] ;  /* 0x00001808ff007984 */ /* 0x000e640008000800 */
[----:B-1----:R-:W-:-:S04]  /*4ba0*/  LOP3.LUT R0, R0, UR4, RZ, 0xc0, !PT ;  /* 0x0000000400007c12 */ /* 0x002fc8000f8ec0ff */
[----:B------:R-:W-:-:S13]  /*4bb0*/  ISETP.NE.AND P0, PT, R0, UR4, PT ;  /* 0x0000000400007c0c */ /* 0x000fda000bf05270 */
[----:B------:R-:W-:Y:S05]  /*4bc0*/  @P0 BRA `(.L_x_96) ;  /* 0x00000000003c0947 */ /* 0x000fea0003800000 */
[----:B------:R-:W1:Y:S01]  /*4bd0*/  S2R R2, SR_LANEID ;  /* 0x0000000000027919 */ /* 0x000e620000000000 */
[----:B------:R-:W-:Y:S01]  /*4be0*/  ULOP3.LUT UR5, URZ, UR5, URZ, 0x33, !UPT ;  /* 0x00000005ff057292 */ /* 0x000fe2000f8e33ff */
[----:B------:R-:W-:Y:S01]  /*4bf0*/  LOP3.LUT R4, RZ, UR4, RZ, 0x33, !PT ;  /* 0x00000004ff047c12 */ /* 0x000fe2000f8e33ff */
[----:B------:R-:W-:Y:S02]  /*4c00*/  VOTEU.ANY UR4, UPT, PT ;  /* 0x0000000000047886 */ /* 0x000fe400038e0100 */
[----:B------:R-:W-:Y:S01]  /*4c10*/  UFLO.U32 UR4, UR4 ;  /* 0x00000004000472bd */ /* 0x000fe200080e0000 */
[----:B------:R-:W2:Y:S01]  /*4c20*/  REDUX UR6, R4 ;  /* 0x00000000040673c4 */ /* 0x000ea20000000000 */
[----:B------:R-:W-:-:S06]  /*4c30*/  IMAD.U32 R0, RZ, RZ, UR5 ;  /* 0x00000005ff007e24 */ /* 0x000fcc000f8e00ff */
[----:B------:R4:W-:Y:S01]  /*4c40*/  UTCATOMSWS.AND URZ, UR5 ;  /* 0x0000000500ff79e3 */ /* 0x0009e20008000000 */
[----:B------:R-:W3:Y:S01]  /*4c50*/  REDUX UR7, R0 ;  /* 0x00000000000773c4 */ /* 0x000ee20000000000 */
[----:B-1----:R-:W-:Y:S01]  /*4c60*/  ISETP.EQ.U32.AND P0, PT, R2, UR4, PT ;  /* 0x0000000402007c0c */ /* 0x002fe2000bf02070 */
[----:B--2---:R-:W-:Y:S01]  /*4c70*/  IMAD.U32 R2, RZ, RZ, UR6 ;  /* 0x00000006ff027e24 */ /* 0x004fe2000f8e00ff */
[----:B---3--:R-:W-:-:S11]  /*4c80*/  MOV R3, UR7 ;  /* 0x0000000700037c02 */ /* 0x008fd60008000f00 */
[----:B------:R4:W-:Y:S04]  /*4c90*/  @P0 ATOMS.AND RZ, [UR8+0x14], R3 ;  /* 0x00001403ffff098c */ /* 0x0009e8000a800008 */
[----:B------:R4:W-:Y:S01]  /*4ca0*/  @P0 ATOMS.AND RZ, [UR8+0x18], R2 ;  /* 0x00001802ffff098c */ /* 0x0009e2000a800008 */
[----:B------:R-:W-:Y:S05]  /*4cb0*/  BRA `(.L_x_97) ;  /* 0x0000000000147947 */ /* 0x000fea0003800000 */
.L_x_96:
[----:B------:R-:W-:Y:S02]  /*4cc0*/  MOV R2, 0x4ce0 ;  /* 0x00004ce000027802 */ /* 0x000fe40000000f00 */
[----:B---3-5:R-:W-:Y:S05]  /*4cd0*/  CALL.REL.NOINC `($__internal_0_$__cuda_sm10x_tcgen05_guardrail_trap_col_being_dealloced_not_returned_by_alloc) ;  /* 0x0000006400e07944 */ /* 0x028fea0003c00000 */
[----:B------:R-:W-:Y:S05]  /*4ce0*/  BRA `(.L_x_97) ;  /* 0x0000000000087947 */ /* 0x000fea0003800000 */
.L_x_95:
[----:B------:R-:W-:Y:S02]  /*4cf0*/  MOV R2, 0x4d10 ;  /* 0x00004d1000027802 */ /* 0x000fe40000000f00 */
[----:B---3-5:R-:W-:Y:S05]  /*4d00*/  CALL.REL.NOINC `($__internal_2_$__cuda_sm10x_tcgen05_guardrail_trap_unallocated_columns_being_dealloced) ;  /* 0x0000006400ec7944 */ /* 0x028fea0003c00000 */
.L_x_97:
[----:B------:R-:W-:Y:S01]  /*4d10*/  NOP ;  /* 0x0000000000007918 */ /* 0x000fe20000000000 */
[----:B----4-:R-:W-:Y:S05]  /*4d20*/  EXIT ;  /* 0x000000000000794d */ /* 0x010fea0003800000 */
.L_x_68:
[----:B------:R-:W-:-:S09]  /*4d30*/  UISETP.NE.OR UP0, UPT, UR21, 0x3, !UP5 ;  /* 0x000000031500788c */ /* 0x000fd2000ef05670 */
[----:B------:R-:W-:Y:S05]  /*4d40*/  BRA.U UP0, `(.L_x_98) ;  /* 0x0000001100547547 */ /* 0x000fea000b800000 */
[----:B------:R-:W2:Y:S01]  /*4d50*/  LDCU UR31, c[0x0][0x370] ;  /* 0x00006e00ff1f77ac */ /* 0x000ea20008000800 */
[----:B------:R-:W3:Y:S01]  /*4d60*/  LDC.64 R16, c[0x0][0x348] ;  /* 0x0000d200ff107b82 */ /* 0x000ee20000000a00 */
[----:B------:R-:W-:Y:S02]  /*4d70*/  HFMA2 R13, -RZ, RZ, 0, 0 ;  /* 0x00000000ff0d7431 */ /* 0x000fe400000001ff */
[----:B------:R-:W-:Y:S01]  /*4d80*/  IMAD.MOV.U32 R15, RZ, RZ, 0x1 ;  /* 0x00000001ff0f7424 */ /* 0x000fe200078e00ff */
[----:B------:R-:W2:Y:S01]  /*4d90*/  LDCU.128 UR44, c[0x0][0xb10] ;  /* 0x00016200ff2c77ac */ /* 0x000ea20008000c00 */
[----:B------:R-:W-:Y:S01]  /*4da0*/  IMAD.MOV.U32 R14, RZ, RZ, RZ ;  /* 0x000000ffff0e7224 */ /* 0x000fe200078e00ff */
[----:B------:R-:W-:Y:S01]  /*4db0*/  MOV R7, 0x2000 ;  /* 0x0000200000077802 */ /* 0x000fe20000000f00 */
[----:B------:R-:W4:Y:S01]  /*4dc0*/  LDCU UR30, c[0x0][0x374] ;  /* 0x00006e80ff1e77ac */ /* 0x000f220008000800 */
[----:B------:R-:W1:Y:S01]  /*4dd0*/  LDC.64 R2, c[0x0][0x888] ;  /* 0x00022200ff027b82 */ /* 0x000e620000000a00 */
[----:B------:R-:W3:Y:S01]  /*4de0*/  LDCU UR15, c[0x0][0xb0c] ;  /* 0x00016180ff0f77ac */ /* 0x000ee20008000800 */
[----:B------:R-:W3:Y:S06]  /*4df0*/  LDCU UR43, c[0x0][0xb20] ;  /* 0x00016400ff2b77ac */ /* 0x000eec0008000800 */
[----:B------:R-:W1:Y:S01]  /*4e00*/  LDC.64 R4, c[0x0][0x890] ;  /* 0x00022400ff047b82 */ /* 0x000e620000000a00 */
[----:B------:R-:W3:Y:S01]  /*4e10*/  LDCU UR4, c[0x0][0xb30] ;  /* 0x00016600ff0477ac */ /* 0x000ee20008000800 */
[----:B------:R-:W-:Y:S01]  /*4e20*/  UMOV UR21, 0x400 ;  /* 0x0000040000157882 */ /* 0x000fe20000000000 */
[----:B--2---:R-:W-:-:S02]  /*4e30*/  UIMAD.WIDE.U32 UR6, UR31, UR44, URZ ;  /* 0x0000002c1f0672a5 */ /* 0x004fc4000f8e00ff */
[----:B------:R-:W-:Y:S02]  /*4e40*/  ULEA UR21, UR52, UR21, 0x18 ;  /* 0x0000001534157291 */ /* 0x000fe4000f8ec0ff */
[----:B----4-:R-:W-:Y:S02]  /*4e50*/  UIMAD.WIDE.U32 UR8, UR30, UR47, URZ ;  /* 0x0000002f1e0872a5 */ /* 0x010fe4000f8e00ff */
[----:B------:R-:W-:Y:S02]  /*4e60*/  UIADD3 UR38, UPT, UPT, UR21, 0x118, URZ ;  /* 0x0000011815267890 */ /* 0x000fe4000fffe0ff */
[----:B------:R-:W-:Y:S02]  /*4e70*/  UIADD3 UR33, UPT, UPT, UR21, 0x100, URZ ;  /* 0x0000010015217890 */ /* 0x000fe4000fffe0ff */
[----:B------:R-:W-:Y:S02]  /*4e80*/  UIADD3 UR25, UPT, UPT, UR21, 0x108, URZ ;  /* 0x0000010815197890 */ /* 0x000fe4000fffe0ff */
[----:B------:R-:W-:Y:S01]  /*4e90*/  UIADD3 UR17, UPT, UPT, UR21, 0x110, URZ ;  /* 0x0000011015117890 */ /* 0x000fe2000fffe0ff */
[----:B------:R-:W-:Y:S01]  /*4ea0*/  UMOV UR6, UR7 ;  /* 0x0000000700067c82 */ /* 0x000fe20008000000 */
[----:B------:R-:W-:Y:S01]  /*4eb0*/  UMOV UR37, UR9 ;  /* 0x0000000900257c82 */ /* 0x000fe20008000000 */
[----:B------:R-:W-:-:S02]  /*4ec0*/  UPRMT UR38, UR52, 0x654, UR38 ;  /* 0x0000065434267896 */ /* 0x000fc40008000026 */
[----:B------:R-:W-:Y:S02]  /*4ed0*/  UPRMT UR40, UR52, 0x654, UR33 ;  /* 0x0000065434287896 */ /* 0x000fe40008000021 */
[----:B------:R-:W-:Y:S02]  /*4ee0*/  UPRMT UR39, UR52, 0x654, UR25 ;  /* 0x0000065434277896 */ /* 0x000fe40008000019 */
[----:B------:R-:W-:Y:S02]  /*4ef0*/  UPLOP3.LUT UP3, UPT, UPT, UPT, UPT, 0x40, 0x4 ;  /* 0x000000000004789c */ /* 0x000fe40003f6e870 */
[----:B------:R-:W-:Y:S02]  /*4f00*/  UISETP.GE.AND UP0, UPT, UR42, 0x1, UPT ;  /* 0x000000012a00788c */ /* 0x000fe4000bf06270 */
[----:B------:R-:W-:Y:S01]  /*4f10*/  UISETP.NE.AND UP4, UPT, UR42, 0x1, UPT ;  /* 0x000000012a00788c */ /* 0x000fe2000bf85270 */
[----:B------:R-:W2:Y:S01]  /*4f20*/  LDCU.64 UR22, c[0x0][0xb28] ;  /* 0x00016500ff1677ac */ /* 0x000ea20008000a00 */
[----:B---3--:R-:W-:-:S02]  /*4f30*/  UISETP.NE.AND UP6, UPT, UR15, 0x1, UPT ;  /* 0x000000010f00788c */ /* 0x008fc4000bfc5270 */
[----:B------:R-:W-:Y:S02]  /*4f40*/  UISETP.NE.AND UP5, UPT, UR46, 0x1, UPT ;  /* 0x000000012e00788c */ /* 0x000fe4000bfa5270 */
[----:B------:R-:W-:Y:S02]  /*4f50*/  USHF.R.U32.HI UR41, URZ, UR45, UR6 ;  /* 0x0000002dff297299 */ /* 0x000fe40008011606 */
[----:B------:R-:W-:Y:S02]  /*4f60*/  UPRMT UR52, UR52, 0x654, UR17 ;  /* 0x0000065434347896 */ /* 0x000fe40008000011 */
[----:B------:R-:W-:Y:S02]  /*4f70*/  USHF.R.U32.HI UR37, URZ, UR43, UR37 ;  /* 0x0000002bff257299 */ /* 0x000fe40008011625 */
[----:B------:R-:W-:-:S11]  /*4f80*/  UISETP.NE.AND UP2, UPT, UR4, 0x1, UPT ;  /* 0x000000010400788c */ /* 0x000fd6000bf45270 */
.L_x_109:
[C---:B------:R-:W-:Y:S02]  /*4f90*/  LEA R12, R14.reuse, UR21, 0x3 ;  /* 0x000000150e0c7c11 */ /* 0x040fe4000f8e18ff */
[----:B------:R-:W-:Y:S02]  /*4fa0*/  SHF.L.U32 R9, R13, 0x1f, RZ ;  /* 0x0000001f0d097819 */ /* 0x000fe400000006ff */
[----:B------:R-:W-:Y:S02]  /*4fb0*/  LEA R10, R14, UR21, 0x4 ;  /* 0x000000150e0a7c11 */ /* 0x000fe4000f8e20ff */
[----:B---3--:R-:W3:Y:S02]  /*4fc0*/  SYNCS.PHASECHK.TRANS64.TRYWAIT P0, [R12+URZ+0x150], R9 ;  /* 0x000150090c0075a7 */ /* 0x008ee400080011ff */
[----:B---3--:R-:W-:Y:S05]  /*4fd0*/  @!P0 BRA `(.L_x_99) ;  /* 0x0000005c00d08947 */ /* 0x008fea0003800000 */
.L_x_216:
[----:B---3--:R-:W3:Y:S01]  /*4fe0*/  LDS.128 R8, [R10+0x1e0] ;  /* 0x0001e0000a087984 */ /* 0x008ee20000000c00 */
[----:B------:R-:W-:Y:S01]  /*4ff0*/  UISETP.GE.AND UP0, UPT, UR42, 0x1, UPT ;  /* 0x000000012a00788c */ /* 0x000fe2000bf06270 */
[----:B------:R-:W-:Y:S01]  /*5000*/  @!PT LDS RZ, [RZ] ;  /* 0x00000000fffff984 */ /* 0x000fe20000000800 */
[----:B------:R-:W-:Y:S01]  /*5010*/  @!PT LDS RZ, [RZ] ;  /* 0x00000000fffff984 */ /* 0x000fe20000000800 */
[----:B------:R-:W-:Y:S01]  /*5020*/  @!PT LDS RZ, [RZ] ;  /* 0x00000000fffff984 */ /* 0x000fe20000000800 */
[----:B------:R-:W-:Y:S01]  /*5030*/  @!PT LDS RZ, [RZ] ;  /* 0x00000000fffff984 */ /* 0x000fe20000000800 */
[----:B------:R4:W-:Y:S06]  /*5040*/  MEMBAR.ALL.CTA ;  /* 0x0000000000007992 */ /* 0x0009ec0000008000 */
[----:B----4-:R-:W4:Y:S01]  /*5050*/  FENCE.VIEW.ASYNC.S ;  /* 0x00000000000073c6 */ /* 0x010f220000000000 */
[----:B---3--:R-:W-:Y:S11]  /*5060*/  LOP3.LUT P0, RZ, R10, 0x1, RZ, 0xc0, !PT ;  /* 0x000000010aff7812 */ /* 0x008ff6000780c0ff */
[----:B------:R-:W-:Y:S02]  /*5070*/  @!UPT UIADD3 URZ, UPT, UPT, URZ, URZ, URZ ;  /* 0x000000fffffff290 */ /* 0x000fe4000fffe0ff */
[----:B----4-:R-:W-:Y:S01]  /*5080*/  VOTEU.ANY UP1, P0 ;  /* 0x0000000000ff7886 */ /* 0x010fe20000020100 */
[----:B------:R-:W-:Y:S11]  /*5090*/  PLOP3.LUT P0, PT, PT, PT, UP1, 0x80, 0x8 ;  /* 0x000000000008781c */ /* 0x000ff60003f0f018 */
[----:B------:R-:W-:Y:S02]  /*50a0*/  @!UPT UIADD3 URZ, UPT, UPT, URZ, URZ, URZ ;  /* 0x000000fffffff290 */ /* 0x000fe4000fffe0ff */
[----:B------:R-:W-:Y:S02]  /*50b0*/  @P0 SHF.R.U32.HI R0, RZ, 0x10, R9 ;  /* 0x00000010ff000819 */ /* 0x000fe40000011609 */
[----:B------:R-:W-:Y:S02]  /*50c0*/  @P0 MOV R6, R8 ;  /* 0x0000000800060202 */ /* 0x000fe40000000f00 */
[----:B------:R-:W-:Y:S01]  /*50d0*/  @P0 R2UR UR4, R0 ;  /* 0x00000000000402ca */ /* 0x000fe200000e0000 */
[----:B------:R-:W-:Y:S01]  /*50e0*/  VIADD R0, R12, 0x160 ;  /* 0x000001600c007836 */ /* 0x000fe20000000000 */
[----:B------:R-:W-:Y:S02]  /*50f0*/  @P0 LOP3.LUT R8, R9, 0xffff, RZ, 0xc0, !PT ;  /* 0x0000ffff09080812 */ /* 0x000fe400078ec0ff */
[----:B------:R-:W-:Y:S02]  /*5100*/  @P0 R2UR UR6, R6 ;  /* 0x00000000060602ca */ /* 0x000fe400000e0000 */
[----:B------:R-:W-:Y:S02]  /*5110*/  PRMT R0, RZ, 0x654, R0 ;  /* 0x00000654ff007816 */ /* 0x000fe40000000000 */
[----:B------:R-:W-:Y:S02]  /*5120*/  @P0 R2UR UR5, R8 ;  /* 0x00000000080502ca */ /* 0x000fe400000e0000 */
[----:B------:R3:W-:Y:S03]  /*5130*/  SYNCS.ARRIVE.TRANS64.RED.A1T0 RZ, [R0+URZ], RZ ;  /* 0x000000ff00ff79a7 */ /* 0x0007e600081004ff */
[----:B------:R-:W-:Y:S04]  /*5140*/  @UP1 UMOV UR29, UR4 ;  /* 0x00000004001d1c82 */ /* 0x000fe80008000000 */
[----:B------:R-:W-:Y:S04]  /*5150*/  @UP1 UMOV UR14, UR6 ;  /* 0x00000006000e1c82 */ /* 0x000fe80008000000 */
[----:B------:R-:W-:Y:S01]  /*5160*/  @UP1 UMOV UR13, UR5 ;  /* 0x00000005000d1c82 */ /* 0x000fe20008000000 */
[----:B------:R-:W-:Y:S05]  /*5170*/  BRA.U !UP0, `(.L_x_100) ;  /* 0x0000000108a47547 */ /* 0x000fea000b800000 */
[----:B------:R-:W-:Y:S02]  /*5180*/  UIMAD.WIDE.U32 UR18, UR13, UR47, URZ ;  /* 0x0000002f0d1272a5 */ /* 0x000fe4000f8e00ff */
[----:B------:R-:W-:Y:S02]  /*5190*/  UIMAD.WIDE.U32 UR26, UR14, UR44, URZ ;  /* 0x0000002c0e1a72a5 */ /* 0x000fe4000f8e00ff */
[----:B------:R-:W-:Y:S02]  /*51a0*/  USEL UR4, UR30, UR37, !UP5 ;  /* 0x000000251e047287 */ /* 0x000fe4000e800000 */
[----:B------:R-:W-:Y:S02]  /*51b0*/  USEL UR7, UR31, UR41, !UP6 ;  /* 0x000000291f077287 */ /* 0x000fe4000f000000 */
[----:B--2---:R-:W-:Y:S02]  /*51c0*/  UIMAD.WIDE.U32 UR8, UR4, UR22, URZ ;  /* 0x00000016040872a5 */ /* 0x004fe4000f8e00ff */
[----:B------:R-:W-:Y:S01]  /*51d0*/  UIMAD.WIDE.U32 UR10, UR7, UR22, URZ ;  /* 0x00000016070a72a5 */ /* 0x000fe2000f8e00ff */
[----:B------:R-:W-:Y:S02]  /*51e0*/  UMOV UR5, UR19 ;  /* 0x0000001300057c82 */ /* 0x000fe40008000000 */
[----:B------:R-:W-:Y:S03]  /*51f0*/  USHF.R.U32.HI UR6, URZ, UR43, UR5 ;  /* 0x0000002bff067299 */ /* 0x000fe60008011605 */
[----:B------:R-:W-:Y:S01]  /*5200*/  UMOV UR5, UR27 ;  /* 0x0000001b00057c82 */ /* 0x000fe20008000000 */
[----:B------:R-:W-:Y:S02]  /*5210*/  USEL UR6, UR13, UR6, !UP5 ;  /* 0x000000060d067287 */ /* 0x000fe4000e800000 */
[----:B------:R-:W-:Y:S03]  /*5220*/  USHF.R.U32.HI UR12, URZ, UR45, UR5 ;  /* 0x0000002dff0c7299 */ /* 0x000fe60008011605 */
[----:B------:R-:W-:Y:S02]  /*5230*/  UMOV UR5, UR9 ;  /* 0x0000000900057c82 */ /* 0x000fe40008000000 */
[----:B------:R-:W-:Y:S03]  /*5240*/  @UP4 USHF.R.U32.HI UR4, URZ, UR23, UR5 ;  /* 0x00000017ff044299 */ /* 0x000fe60008011605 */
[----:B------:R-:W-:Y:S01]  /*5250*/  UMOV UR5, UR11 ;  /* 0x0000000b00057c82 */ /* 0x000fe20008000000 */
[----:B------:R-:W-:Y:S02]  /*5260*/  UIMAD UR4, UR42, UR4, URZ ;  /* 0x000000042a0472a4 */ /* 0x000fe4000f8e02ff */
[----:B------:R-:W-:Y:S02]  /*5270*/  @UP4 USHF.R.U32.HI UR7, URZ, UR23, UR5 ;  /* 0x00000017ff074299 */ /* 0x000fe40008011605 */
[----:B------:R-:W-:Y:S02]  /*5280*/  UIMAD.WIDE.U32 UR10, UR6, UR22, URZ ;  /* 0x00000016060a72a5 */ /* 0x000fe4000f8e00ff */
[----:B------:R-:W-:Y:S02]  /*5290*/  USEL UR5, UR14, UR12, !UP6 ;  /* 0x0000000c0e057287 */ /* 0x000fe4000f000000 */
[----:B------:R-:W-:Y:S02]  /*52a0*/  UIMAD UR8, UR42, UR7, URZ ;  /* 0x000000072a0872a4 */ /* 0x000fe4000f8e02ff */
[----:B------:R-:W-:Y:S03]  /*52b0*/  UISETP.GE.AND UP0, UPT, UR6, UR4, UPT ;  /* 0x000000040600728c */ /* 0x000fe6000bf06270 */
[----:B------:R-:W-:Y:S01]  /*52c0*/  UMOV UR4, UR11 ;  /* 0x0000000b00047c82 */ /* 0x000fe20008000000 */
[----:B------:R-:W-:Y:S02]  /*52d0*/  UISETP.GE.OR UP0, UPT, UR5, UR8, UP0 ;  /* 0x000000080500728c */ /* 0x000fe40008706670 */
[----:B------:R-:W-:Y:S02]  /*52e0*/  USHF.R.U32.HI UR4, URZ, UR23, UR4 ;  /* 0x00000017ff047299 */ /* 0x000fe40008011604 */
[----:B------:R-:W-:Y:S02]  /*52f0*/  UIMAD.WIDE.U32 UR8, UR5, UR22, URZ ;  /* 0x00000016050872a5 */ /* 0x000fe4000f8e00ff */
[----:B------:R-:W-:Y:S04]  /*5300*/  USEL UR10, UR6, UR4, !UP4 ;  /* 0x00000004060a7287 */ /* 0x000fe8000e000000 */
[----:B------:R-:W-:Y:S01]  /*5310*/  UIADD3 UR11, UPT, UPT, -UR10, URZ, URZ ;  /* 0x000000ff0a0b7290 */ /* 0x000fe2000fffe1ff */
[----:B------:R-:W-:Y:S02]  /*5320*/  @!UP0 UMOV UR4, UR9 ;  /* 0x0000000900048c82 */ /* 0x000fe40008000000 */
[----:B------:R-:W-:Y:S02]  /*5330*/  @!UP0 USHF.R.U32.HI UR4, URZ, UR23, UR4 ;  /* 0x00000017ff048299 */ /* 0x000fe40008011604 */
[----:B------:R-:W-:Y:S02]  /*5340*/  UIMAD UR8, UR42, UR11, UR6 ;  /* 0x0000000b2a0872a4 */ /* 0x000fe4000f8e0206 */
[----:B------:R-:W-:Y:S04]  /*5350*/  @!UP0 USEL UR4, UR5, UR4, !UP4 ;  /* 0x0000000405048287 */ /* 0x000fe8000e000000 */
[----:B------:R-:W-:Y:S02]  /*5360*/  @!UP0 UIMAD UR8, UR7, UR8, UR4 ;  /* 0x00000008070882a4 */ /* 0x000fe4000f8e0204 */
[----:B------:R-:W-:Y:S02]  /*5370*/  @!UP0 UIADD3 UR9, UPT, UPT, UR10, -UR4, URZ ;  /* 0x800000040a098290 */ /* 0x000fe4000fffe0ff */
[----:B------:R-:W-:Y:S02]  /*5380*/  UIADD3 UR4, UPT, UPT, -UR5, URZ, URZ ;  /* 0x000000ff05047290 */ /* 0x000fe4000fffe1ff */
[----:B------:R-:W-:Y:S02]  /*5390*/  UIADD3 UR7, UPT, UPT, -UR6, URZ, URZ ;  /* 0x000000ff06077290 */ /* 0x000fe4000fffe1ff */
[----:B------:R-:W-:Y:S02]  /*53a0*/  @!UP0 UIMAD UR6, UR9, UR42, UR5 ;  /* 0x0000002a090682a4 */ /* 0x000fe4000f8e0205 */
[----:B------:R-:W-:Y:S02]  /*53b0*/  UIMAD UR14, UR15, UR4, UR14 ;  /* 0x000000040f0e72a4 */ /* 0x000fe4000f8e020e */
[----:B------:R-:W-:Y:S01]  /*53c0*/  UIMAD UR13, UR46, UR7, UR13 ;  /* 0x000000072e0d72a4 */ /* 0x000fe2000f8e020d */
[----:B------:R-:W-:Y:S02]  /*53d0*/  @!UP0 UMOV UR5, UR8 ;  /* 0x0000000800058c82 */ /* 0x000fe40008000000 */
[----:B------:R-:W-:Y:S02]  /*53e0*/  UIMAD UR14, UR5, UR15, UR14 ;  /* 0x0000000f050e72a4 */ /* 0x000fe4000f8e020e */
[----:B------:R-:W-:Y:S11]  /*53f0*/  UIMAD UR13, UR6, UR46, UR13 ;  /* 0x0000002e060d72a4 */ /* 0x000ff6000f8e020d */
[----:B------:R-:W-:Y:S01]  /*5400*/  @!UPT UIADD3 URZ, UPT, UPT, URZ, URZ, URZ ;  /* 0x000000fffffff290 */ /* 0x000fe2000fffe0ff */
.L_x_100:
[----:B------:R-:W4:Y:S01]  /*5410*/  @!UP2 LDCU.128 UR8, c[0x0][0xb10] ;  /* 0x00016200ff08a7ac */ /* 0x000f220008000c00 */
[C---:B-1----:R-:W-:Y:S02]  /*5420*/  ISETP.NE.U32.AND P1, PT, R4.reuse, RZ, PT ;  /* 0x000000ff0400720c */ /* 0x042fe40003f25070 */
[----:B------:R-:W-:Y:S02]  /*5430*/  ISETP.NE.U32.AND P0, PT, R4, RZ, PT ;  /* 0x000000ff0400720c */ /* 0x000fe40003f05070 */
[C---:B------:R-:W-:Y:S02]  /*5440*/  ISETP.NE.AND.EX P1, PT, R5.reuse, RZ, PT, P1 ;  /* 0x000000ff0500720c */ /* 0x040fe40003f25310 */
[----:B------:R-:W-:Y:S01]  /*5450*/  ISETP.NE.AND.EX P0, PT, R5, RZ, PT, P0 ;  /* 0x000000ff0500720c */ /* 0x000fe20003f05300 */
[----:B------:R-:W1:Y:S01]  /*5460*/  @!UP2 LDCU UR5, c[0x0][0xb0c] ;  /* 0x00016180ff05a7ac */ /* 0x000e620008000800 */
[----:B------:R-:W-:Y:S01]  /*5470*/  SHF.L.U32 R9, R15, 0x1f, RZ ;  /* 0x0000001f0f097819 */ /* 0x000fe200000006ff */
[----:B------:R-:W-:Y:S02]  /*5480*/  USHF.L.U32 UR35, UR16, 0x7, URZ ;  /* 0x0000000710237899 */ /* 0x000fe400080006ff */
[----:B------:R-:W-:Y:S02]  /*5490*/  USHF.L.U32 UR34, UR20, 0x7, URZ ;  /* 0x0000000714227899 */ /* 0x000fe400080006ff */
[----:B----4-:R-:W-:Y:S07]  /*54a0*/  UIMAD.WIDE.U32 UR6, UR14, UR8, URZ ;  /* 0x000000080e0672a5 */ /* 0x010fee000f8e00ff */
[----:B------:R-:W-:Y:S01]  /*54b0*/  @!UP2 UMOV UR4, UR7 ;  /* 0x000000070004ac82 */ /* 0x000fe20008000000 */
[----:B-1----:R-:W-:Y:S02]  /*54c0*/  @!UP2 UISETP.NE.AND UP0, UPT, UR5, 0x1, UPT ;  /* 0x000000010500a88c */ /* 0x002fe4000bf05270 */
[----:B------:R-:W-:Y:S02]  /*54d0*/  @!UP2 USHF.R.U32.HI UR4, URZ, UR9, UR4 ;  /* 0x00000009ff04a299 */ /* 0x000fe40008011604 */
[----:B------:R-:W-:Y:S02]  /*54e0*/  UIMAD.WIDE.U32 UR6, UR13, UR11, URZ ;  /* 0x0000000b0d0672a5 */ /* 0x000fe4000f8e00ff */
[----:B------:R-:W-:Y:S02]  /*54f0*/  @!UP2 USEL UR8, UR14, UR4, !UP0 ;  /* 0x000000040e08a287 */ /* 0x000fe4000c000000 */
[----:B------:R-:W-:Y:S03]  /*5500*/  @!UP2 UISETP.NE.AND UP0, UPT, UR10, 0x1, UPT ;  /* 0x000000010a00a88c */ /* 0x000fe6000bf05270 */
[----:B------:R-:W-:Y:S02]  /*5510*/  @!UP2 UMOV UR6, UR7 ;  /* 0x000000070006ac82 */ /* 0x000fe40008000000 */
[----:B------:R-:W1:Y:S02]  /*5520*/  @!UP2 LDCU UR4, c[0x0][0xb20] ;  /* 0x00016400ff04a7ac */ /* 0x000e640008000800 */
[----:B-1----:R-:W-:Y:S04]  /*5530*/  @!UP2 USHF.R.U32.HI UR6, URZ, UR4, UR6 ;  /* 0x00000004ff06a299 */ /* 0x002fe80008011606 */
[----:B------:R-:W-:Y:S04]  /*5540*/  @!UP2 USEL UR6, UR13, UR6, !UP0 ;  /* 0x000000060d06a287 */ /* 0x000fe8000c000000 */
[----:B------:R-:W-:Y:S02]  /*5550*/  @!UP2 UIADD3 UR4, UPT, UPT, -UR8, UR6, URZ ;  /* 0x000000060804a290 */ /* 0x000fe4000fffe1ff */
[----:B------:R-:W-:Y:S02]  /*5560*/  @!UP2 UIADD3 UR6, UPT, UPT, UR8, -UR6, URZ ;  /* 0x800000060806a290 */ /* 0x000fe4000fffe0ff */
[----:B------:R-:W-:Y:S02]  /*5570*/  @!UP2 UIMAD UR14, UR4, UR5, UR14 ;  /* 0x00000005040ea2a4 */ /* 0x000fe4000f8e020e */
[----:B------:R-:W-:Y:S01]  /*5580*/  @!UP2 UIMAD UR13, UR6, UR10, UR13 ;  /* 0x0000000a060da2a4 */ /* 0x000fe2000f8e020d */
[----:B------:R-:W-:Y:S11]  /*5590*/  BRA.U UP3, `(.L_x_101) ;  /* 0x0000000103107547 */ /* 0x000ff6000b800000 */
[----:B---3--:R-:W-:Y:S04]  /*55a0*/  MOV R0, UR49 ;  /* 0x0000003100007c02 */ /* 0x008fe80008000f00 */
[----:B------:R-:W-:Y:S04]  /*55b0*/  SHF.L.U32 R11, R0, 0x1f, RZ ;  /* 0x0000001f000b7819 */ /* 0x000fe800000006ff */
[----:B------:R-:W1:Y:S02]  /*55c0*/  SYNCS.PHASECHK.TRANS64.TRYWAIT P2, [UR21+0x148], R11 ;  /* 0x0001480bff0075a7 */ /* 0x000e640008041115 */
[----:B-1----:R-:W-:Y:S05]  /*55d0*/  @!P2 BRA `(.L_x_102) ;  /* 0x000000580064a947 */ /* 0x002fea0003800000 */
.L_x_101:
[----:B------:R-:W-:Y:S05]  /*55e0*/  @!P1 BRA `(.L_x_103) ;  /* 0x0000000000309947 */ /* 0x000fea0003800000 */
[----:B------:R-:W-:Y:S01]  /*55f0*/  ISETP.NE.U32.AND P1, PT, R2, RZ, PT ;  /* 0x000000ff0200720c */ /* 0x000fe20003f25070 */
[----:B------:R-:W4:Y:S01]  /*5600*/  LDCU.64 UR4, c[0x0][0x358] ;  /* 0x00006b00ff0477ac */ /* 0x000f220008000a00 */
[----:B------:R-:W-:Y:S02]  /*5610*/  IMAD.MOV.U32 R84, RZ, RZ, 0x1 ;  /* 0x00000001ff547424 */ /* 0x000fe400078e00ff */
[----:B------:R-:W-:Y:S11]  /*5620*/  ISETP.NE.AND.EX P1, PT, R3, RZ, PT, P1 ;  /* 0x000000ff0300720c */ /* 0x000ff60003f25310 */
[----:B------:R-:W-:Y:S02]  /*5630*/  @!UPT UIADD3 URZ, UPT, UPT, URZ, URZ, URZ ;  /* 0x000000fffffff290 */ /* 0x000fe4000fffe0ff */
[----:B-1----:R-:W1:Y:S01]  /*5640*/  @P1 LDC.64 R10, c[0x0][0x888] ;  /* 0x00022200ff0a1b82 */ /* 0x002e620000000a00 */
[----:B---3--:R-:W-:Y:S04]  /*5650*/  @P1 IMAD R0, R4, UR36, RZ ;  /* 0x0000002404001c24 */ /* 0x008fe8000f8e02ff */
[----:B-1----:R-:W-:Y:S04]  /*5660*/  @P1 IMAD.WIDE R10, R0, 0x4, R10 ;  /* 0x00000004000a1825 */ /* 0x002fe800078e020a */
[----:B------:R-:W-:Y:S01]  /*5670*/  HFMA2 R0, -RZ, RZ, 0, 5.9604644775390625e-08 ;  /* 0x00000001ff007431 */ /* 0x000fe200000001ff */
[----:B----45:R4:W5:Y:S04]  /*5680*/  @P1 LDG.E R41, desc[UR4][R10.64] ;  /* 0x000000040a291981 */ /* 0x030968000c1e1900 */
[----:B------:R-:W-:Y:S01]  /*5690*/  @!P1 PRMT R84, R0, 0x7610, R84 ;  /* 0x0000761000549816 */ /* 0x000fe20000000054 */
[----:B----4-:R-:W1:Y:S06]  /*56a0*/  @!P1 LDC R41, c[0x0][0x880] ;  /* 0x00022000ff299b82 */ /* 0x010e6c0000000800 */
.L_x_103:
[----:B-1---5:R-:W-:Y:S01]  /*56b0*/  @!P0 FSETP.EQ.AND P1, PT, R41, RZ, PT ;  /* 0x000000ff2900820b */ /* 0x022fe20003f22000 */
[----:B------:R-:W-:Y:S01]  /*56c0*/  @!UPT UIADD3 URZ, UPT, UPT, URZ, URZ, URZ ;  /* 0x000000fffffff290 */ /* 0x000fe2000fffe0ff */
[----:B------:R-:W-:Y:S11]  /*56d0*/  @!P0 BRA `(.L_x_104) ;  /* 0x0000000000188947 */ /* 0x000ff60003800000 */
[----:B------:R-:W-:Y:S02]  /*56e0*/  LOP3.LUT P0, RZ, R84, 0xff, RZ, 0xc0, !PT ;  /* 0x000000ff54ff7812 */ /* 0x000fe4000780c0ff */
[----:B------:R-:W-:Y:S04]  /*56f0*/  ISETP.NE.U32.AND P1, PT, R2, RZ, PT ;  /* 0x000000ff0200720c */ /* 0x000fe80003f25070 */
[----:B------:R-:W-:Y:S04]  /*5700*/  ISETP.NE.AND.EX P1, PT, R3, RZ, PT, P1 ;  /* 0x000000ff0300720c */ /* 0x000fe80003f25310 */
[----:B------:R-:W-:Y:S03]  /*5710*/  PLOP3.LUT P1, PT, P1, PT, PT, 0x8, 0x80 ;  /* 0x000000000080781c */ /* 0x000fe60000f2e170 */
[----:B------:R-:W-:Y:S11]  /*5720*/  @P0 FSETP.EQ.AND P1, PT, R41, RZ, PT ;  /* 0x000000ff2900020b */ /* 0x000ff60003f22000 */
[----:B------:R-:W-:Y:S02]  /*5730*/  @!UPT UIADD3 URZ, UPT, UPT, URZ, URZ, URZ ;  /* 0x000000fffffff290 */ /* 0x000fe4000fffe0ff */
.L_x_104:
[----:B------:R-:W1:Y:S01]  /*5740*/  SYNCS.PHASECHK.TRANS64.TRYWAIT P2, [UR21+0x120], R9 ;  /* 0x00012009ff0075a7 */ /* 0x000e620008041115 */
[----:B------:R-:W-:Y:S04]  /*5750*/  ELECT P0, URZ, PT ;  /* 0x0000000000ff782f */ /* 0x000fe80003800000 */
[----:B------:R-:W-:Y:S11]  /*5760*/  PLOP3.LUT P1, PT, P1, P0, PT, 0xf2, 0x2f ;  /* 0x00000000002f781c */ /* 0x000ff60000f21e72 */
[----:B------:R-:W-:Y:S02]  /*5770*/  @!UPT UIADD3 URZ, UPT, UPT, URZ, URZ, URZ ;  /* 0x000000fffffff290 */ /* 0x000fe4000fffe0ff */
[----:B------:R-:W-:Y:S05]  /*5780*/  @!P1 IADD3 R8, P0, PT, R16, 0x580, RZ ;  /* 0x0000058010089810 */ /* 0x000fea0007f1e0ff */
[----:B------:R-:W-:Y:S01]  /*5790*/  @!P1 IMAD.X R6, RZ, RZ, R17, P0 ;  /* 0x000000ffff069224 */ /* 0x000fe200000e0611 */
[----:B-1----:R-:W-:Y:S07]  /*57a0*/  @!P2 BRA `(.L_x_105) ;  /* 0x000000580008a947 */ /* 0x002fee0003800000 */
.L_x_219:
[----:B------:R-:W-:Y:S01]  /*57b0*/  @!P1 R2UR UR5, R8 ;  /* 0x00000000080592ca */ /* 0x000fe200000e0000 */
[----:B------:R-:W-:Y:S01]  /*57c0*/  VOTEU.ALL UP0, P1 ;  /* 0x0000000000ff7886 */ /* 0x000fe20000800000 */
[----:B------:R-:W-:Y:S01]  /*57d0*/  @!P1 R2UR UR4, R6 ;  /* 0x00000000060492ca */ /* 0x000fe200000e0000 */
[----:B-1-3--:R-:W-:Y:S01]  /*57e0*/  @!P1 IMAD.MOV.U32 R0, RZ, RZ, 0x2000 ;  /* 0x00002000ff009424 */ /* 0x00afe200078e00ff */
[----:B------:R-:W-:Y:S01]  /*57f0*/  UMOV UR6, 0x0 ;  /* 0x0000000000067882 */ /* 0x000fe20000000000 */
[----:B------:R-:W-:Y:S01]  /*5800*/  UMOV UR7, 0x10000000 ;  /* 0x1000000000077882 */ /* 0x000fe20000000000 */
[----:B------:R-:W-:Y:S01]  /*5810*/  @!UP0 UIADD3 UR32, UPT, UPT, UR21, 0x400, URZ ;  /* 0x0000040015208890 */ /* 0x000fe2000fffe0ff */
[----:B------:R-:W-:Y:S01]  /*5820*/  @!P1 IADD3 R8, P0, PT, R16, 0x580, RZ ;  /* 0x0000058010089810 */ /* 0x000fe20007f1e0ff */
[----:B------:R-:W-:Y:S04]  /*5830*/  VOTEU.ALL UP0, P1 ;  /* 0x0000000000ff7886 */ /* 0x000fe80000800000 */
[----:B------:R-:W-:Y:S02]  /*5840*/  @!P1 IMAD.X R6, RZ, RZ, R17, P0 ;  /* 0x000000ffff069224 */ /* 0x000fe400000e0611 */
[----:B------:R-:W-:Y:S02]  /*5850*/  IMAD.U32 R10, RZ, RZ, UR5 ;  /* 0x00000005ff0a7e24 */ /* 0x000fe4000f8e00ff */
[----:B------:R-:W-:Y:S03]  /*5860*/  IMAD.U32 R11, RZ, RZ, UR4 ;  /* 0x00000004ff0b7e24 */ /* 0x000fe6000f8e00ff */
[----:B------:R-:W-:Y:S02]  /*5870*/  @!P1 R2UR UR4, R10 ;  /* 0x000000000a0492ca */ /* 0x000fe400000e0000 */
[----:B------:R-:W-:Y:S11]  /*5880*/  @!P1 R2UR UR5, R11 ;  /* 0x000000000b0592ca */ /* 0x000ff600000e0000 */
[----:B------:R-:W-:Y:S02]  /*5890*/  @!UPT UIADD3 URZ, UPT, UPT, URZ, URZ, URZ ;  /* 0x000000fffffff290 */ /* 0x000fe4000fffe0ff */
[----:B------:R1:W-:Y:S01]  /*58a0*/  @!UP0 UTMALDG.3D [UR32], [UR4], desc[UR6] ;  /* 0x00000620040085b4 */ /* 0x0003e20008011000 */
[----:B------:R1:W-:Y:S01]  /*58b0*/  @!P1 SYNCS.ARRIVE.TRANS64.RED.A0TR RZ, [UR21+0x100], R0 ;  /* 0x00010000ffff99a7 */ /* 0x0003e20008300415 */
[----:B------:R-:W-:Y:S01]  /*58c0*/  SYNCS.ARRIVE.TRANS64.RED.A1T0 RZ, [UR40], RZ ;  /* 0x000000ffffff79a7 */ /* 0x000fe20008100428 */
[----:B------:R-:W3:Y:S02]  /*58d0*/  SYNCS.PHASECHK.TRANS64.TRYWAIT P2, [UR21+0x128], R9 ;  /* 0x00012809ff0075a7 */ /* 0x000ee40008041115 */
[----:B-1-3--:R-:W-:Y:S05]  /*58e0*/  @!P2 BRA `(.L_x_106) ;  /* 0x0000005400d0a947 */ /* 0x00afea0003800000 */
.L_x_221:
[----:B------:R-:W-:Y:S01]  /*58f0*/  @!P1 R2UR UR5, R8 ;  /* 0x00000000080592ca */ /* 0x000fe200000e0000 */
[----:B------:R-:W-:Y:S01]  /*5900*/  VOTEU.ALL UP0, P1 ;  /* 0x0000000000ff7886 */ /* 0x000fe20000800000 */
[----:B------:R-:W-:Y:S01]  /*5910*/  @!P1 R2UR UR4, R6 ;  /* 0x00000000060492ca */ /* 0x000fe200000e0000 */
[----:B-1----:R-:W-:Y:S01]  /*5920*/  @!P1 IMAD.MOV.U32 R0, RZ, RZ, 0x2000 ;  /* 0x00002000ff009424 */ /* 0x002fe200078e00ff */
[----:B------:R-:W-:Y:S01]  /*5930*/  UMOV UR6, 0x0 ;  /* 0x0000000000067882 */ /* 0x000fe20000000000 */
[----:B------:R-:W-:Y:S01]  /*5940*/  UMOV UR7, 0x10000000 ;  /* 0x1000000000077882 */ /* 0x000fe20000000000 */
[----:B------:R-:W-:Y:S01]  /*5950*/  @!UP0 UIADD3 UR26, UPT, UPT, UR34, 0x20, URZ ;  /* 0x00000020221a8890 */ /* 0x000fe2000fffe0ff */
[----:B------:R-:W-:Y:S01]  /*5960*/  @!P1 IADD3 R8, P0, PT, R16, 0x580, RZ ;  /* 0x0000058010089810 */ /* 0x000fe20007f1e0ff */
[----:B------:R-:W-:Y:S01]  /*5970*/  @!UP0 UIADD3 UR24, UPT, UPT, UR21, 0x2400, URZ ;  /* 0x0000240015188890 */ /* 0x000fe2000fffe0ff */
[----:B------:R-:W-:Y:S01]  /*5980*/  VOTEU.ALL UP0, P1 ;  /* 0x0000000000ff7886 */ /* 0x000fe20000800000 */
[----:B------:R-:W-:Y:S01]  /*5990*/  UMOV UR27, UR35 ;  /* 0x00000023001b7c82 */ /* 0x000fe20008000000 */
[----:B------:R-:W-:Y:S02]  /*59a0*/  UMOV UR28, UR36 ;  /* 0x00000024001c7c82 */ /* 0x000fe40008000000 */
[----:B------:R-:W-:Y:S02]  /*59b0*/  IMAD.U32 R10, RZ, RZ, UR5 ;  /* 0x00000005ff0a7e24 */ /* 0x000fe4000f8e00ff */
[----:B------:R-:W-:Y:S02]  /*59c0*/  IMAD.U32 R11, RZ, RZ, UR4 ;  /* 0x00000004ff0b7e24 */ /* 0x000fe4000f8e00ff */
[----:B------:R-:W-:Y:S01]  /*59d0*/  @!P1 IMAD.X R6, RZ, RZ, R17, P0 ;  /* 0x000000ffff069224 */ /* 0x000fe200000e0611 */
        /* <DEDUP_REMOVED lines=8> */
.L_x_223:
[----:B------:R-:W-:Y:S01]  /*5a60*/  @!P1 R2UR UR5, R8 ;  /* 0x00000000080592ca */ /* 0x000fe200000e0000 */
[----:B------:R-:W-:Y:S01]  /*5a70*/  VOTEU.ALL UP0, P1 ;  /* 0x0000000000ff7886 */ /* 0x000fe20000800000 */
[----:B------:R-:W-:Y:S01]  /*5a80*/  @!P1 R2UR UR4, R6 ;  /* 0x00000000060492ca */ /* 0x000fe200000e0000 */
[----:B-1----:R-:W-:Y:S01]  /*5a90*/  @!P1 IMAD.MOV.U32 R0, RZ, RZ, 0x2000 ;  /* 0x00002000ff009424 */ /* 0x002fe200078e00ff */
[----:B------:R-:W-:Y:S01]  /*5aa0*/  UMOV UR6, 0x0 ;  /* 0x0000000000067882 */ /* 0x000fe20000000000 */
[----:B------:R-:W-:Y:S01]  /*5ab0*/  UMOV UR7, 0x10000000 ;  /* 0x1000000000077882 */ /* 0x000fe20000000000 */
[----:B------:R-:W-:Y:S01]  /*5ac0*/  @!UP0 UIADD3 UR18, UPT, UPT, UR34, 0x40, URZ ;  /* 0x0000004022128890 */ /* 0x000fe2000fffe0ff */
[----:B------:R-:W-:Y:S01]  /*5ad0*/  VIADD R14, R14, 0x1 ;  /* 0x000000010e0e7836 */ /* 0x000fe20000000000 */
[----:B------:R-:W-:Y:S01]  /*5ae0*/  @!UP0 UIADD3 UR16, UPT, UPT, UR21, 0x4400, URZ ;  /* 0x0000440015108890 */ /* 0x000fe2000fffe0ff */
[----:B------:R-:W-:Y:S01]  /*5af0*/  VOTEU.ALL UP0, P1 ;  /* 0x0000000000ff7886 */ /* 0x000fe20000800000 */
[----:B------:R-:W-:Y:S01]  /*5b00*/  UMOV UR19, UR35 ;  /* 0x0000002300137c82 */ /* 0x000fe20008000000 */
[----:B------:R-:W-:Y:S02]  /*5b10*/  UMOV UR20, UR36 ;  /* 0x0000002400147c82 */ /* 0x000fe40008000000 */
        /* <DEDUP_REMOVED lines=10> */
.L_x_225:
[----:B------:R-:W-:Y:S01]  /*5bc0*/  @!P1 IADD3 R6, P0, PT, R16, 0x580, RZ ;  /* 0x0000058010069810 */ /* 0x000fe20007f1e0ff */
[----:B------:R-:W-:Y:S01]  /*5bd0*/  VOTEU.ALL UP0, P1 ;  /* 0x0000000000ff7886 */ /* 0x000fe20000800000 */
[----:B------:R-:W-:Y:S01]  /*5be0*/  UMOV UR6, 0x0 ;  /* 0x0000000000067882 */ /* 0x000fe20000000000 */
[----:B------:R-:W-:Y:S01]  /*5bf0*/  UMOV UR7, 0x10000000 ;  /* 0x1000000000077882 */ /* 0x000fe20000000000 */
[----:B------:R-:W-:Y:S01]  /*5c00*/  @!P1 R2UR UR5, R6 ;  /* 0x00000000060592ca */ /* 0x000fe200000e0000 */
[----:B-1----:R-:W-:Y:S01]  /*5c10*/  @!P1 IMAD.X R0, RZ, RZ, R17, P0 ;  /* 0x000000ffff009224 */ /* 0x002fe200000e0611 */
[----:B------:R-:W-:Y:S01]  /*5c20*/  @!UP0 UIADD3 UR10, UPT, UPT, UR34, 0x60, URZ ;  /* 0x00000060220a8890 */ /* 0x000fe2000fffe0ff */
[----:B------:R-:W-:Y:S01]  /*5c30*/  R2UR UR16, R86 ;  /* 0x00000000561072ca */ /* 0x000fe200000e0000 */
[----:B------:R-:W-:Y:S01]  /*5c40*/  @!UP0 UIADD3 UR8, UPT, UPT, UR21, 0x6400, URZ ;  /* 0x0000640015088890 */ /* 0x000fe2000fffe0ff */
[----:B------:R-:W-:Y:S01]  /*5c50*/  ISETP.NE.AND P0, PT, R14, 0x2, PT ;  /* 0x000000020e00780c */ /* 0x000fe20003f05270 */
[----:B------:R-:W-:Y:S01]  /*5c60*/  @!UP0 UIADD3 UR9, UPT, UPT, UR21, 0x118, URZ ;  /* 0x0000011815098890 */ /* 0x000fe2000fffe0ff */
[----:B------:R-:W-:Y:S01]  /*5c70*/  @!P1 R2UR UR4, R0 ;  /* 0x00000000000492ca */ /* 0x000fe200000e0000 */
[----:B------:R-:W-:Y:S01]  /*5c80*/  VOTEU.ALL UP0, P1 ;  /* 0x0000000000ff7886 */ /* 0x000fe20000800000 */
[----:B------:R-:W-:Y:S01]  /*5c90*/  UMOV UR11, UR35 ;  /* 0x00000023000b7c82 */ /* 0x000fe20008000000 */
[----:B------:R-:W-:Y:S01]  /*5ca0*/  UMOV UR12, UR36 ;  /* 0x00000024000c7c82 */ /* 0x000fe20008000000 */
[----:B------:R-:W-:Y:S01]  /*5cb0*/  SEL R0, RZ, 0x1, P0 ;  /* 0x00000001ff007807 */ /* 0x000fe20000000000 */
[----:B------:R-:W-:Y:S01]  /*5cc0*/  UPLOP3.LUT UP3, UPT, UPT, UPT, UPT, 0x80, 0x8 ;  /* 0x000000000008789c */ /* 0x000fe20003f6f070 */
[----:B------:R-:W-:Y:S01]  /*5cd0*/  IMAD.U32 R8, RZ, RZ, UR5 ;  /* 0x00000005ff087e24 */ /* 0x000fe2000f8e00ff */
[----:B------:R-:W-:Y:S01]  /*5ce0*/  LOP3.LUT R15, R15, 0x1, RZ, 0x3c, !PT ;  /* 0x000000010f0f7812 */ /* 0x000fe200078e3cff */
[----:B------:R-:W-:Y:S01]  /*5cf0*/  UMOV UR36, UR29 ;  /* 0x0000001d00247c82 */ /* 0x000fe20008000000 */
[----:B------:R-:W-:Y:S01]  /*5d00*/  LOP3.LUT R13, R13, R0, RZ, 0x3c, !PT ;  /* 0x000000000d0d7212 */ /* 0x000fe200078e3cff */
[----:B------:R-:W-:Y:S01]  /*5d10*/  UIADD3 UR20, UPT, UPT, UR13, UR16, URZ ;  /* 0x000000100d147290 */ /* 0x000fe2000fffe0ff */
[----:B------:R-:W-:Y:S01]  /*5d20*/  SEL R14, R14, RZ, P0 ;  /* 0x000000ff0e0e7207 */ /* 0x000fe20000000000 */
[----:B------:R-:W-:Y:S01]  /*5d30*/  UIADD3 UR16, UPT, UPT, UR14, UR63, URZ ;  /* 0x0000003f0e107290 */ /* 0x000fe2000fffe0ff */
[----:B------:R-:W-:Y:S01]  /*5d40*/  IMAD.U32 R9, RZ, RZ, UR4 ;  /* 0x00000004ff097e24 */ /* 0x000fe2000f8e00ff */
[----:B------:R-:W-:Y:S04]  /*5d50*/  @!P1 R2UR UR4, R8 ;  /* 0x00000000080492ca */ /* 0x000fe800000e0000 */
[----:B------:R-:W-:Y:S11]  /*5d60*/  @!P1 R2UR UR5, R9 ;  /* 0x00000000090592ca */ /* 0x000ff600000e0000 */
[----:B------:R-:W-:Y:S02]  /*5d70*/  @!UPT UIADD3 URZ, UPT, UPT, URZ, URZ, URZ ;  /* 0x000000fffffff290 */ /* 0x000fe4000fffe0ff */
[----:B------:R3:W-:Y:S01]  /*5d80*/  @!UP0 UTMALDG.3D [UR8], [UR4], desc[UR6] ;  /* 0x00000608040085b4 */ /* 0x0007e20008011000 */
[----:B------:R3:W-:Y:S01]  /*5d90*/  @!P1 SYNCS.ARRIVE.TRANS64.RED.A0TR RZ, [UR21+0x118], R7 ;  /* 0x00011807ffff99a7 */ /* 0x0007e20008300415 */
[----:B------:R-:W-:Y:S01]  /*5da0*/  SYNCS.ARRIVE.TRANS64.RED.A1T0 RZ, [UR38], RZ ;  /* 0x000000ffffff79a7 */ /* 0x000fe20008100426 */
[----:B------:R-:W-:Y:S05]  /*5db0*/  BRA.U UP1, `(.L_x_109) ;  /* 0xfffffff101747547 */ /* 0x000fea000b83ffff */
[----:B------:R-:W-:-:S04]  /*5dc0*/  SHF.L.U32 R3, R15, 0x1f, RZ ;  /* 0x0000001f0f037819 */ /* 0x000fc800000006ff */
[----:B------:R-:W1:Y:S02]  /*5dd0*/  SYNCS.PHASECHK.TRANS64.TRYWAIT P0, [UR21+0x120], R3 ;  /* 0x00012003ff0075a7 */ /* 0x000e640008001115 */
[----:B-1----:R-:W-:Y:S05]  /*5de0*/  @!P0 BRA `(.L_x_110) ;  /* 0x0000005000d88947 */ /* 0x002fea0003800000 */
.L_x_227:
[----:B------:R-:W4:Y:S02]  /*5df0*/  SYNCS.PHASECHK.TRANS64.TRYWAIT P0, [UR21+0x128], R3 ;  /* 0x00012803ff0075a7 */ /* 0x000f240008001115 */
[----:B----4-:R-:W-:Y:S05]  /*5e00*/  @!P0 BRA `(.L_x_111) ;  /* 0x0000005000e88947 */ /* 0x010fea0003800000 */
.L_x_229:
[----:B------:R-:W4:Y:S02]  /*5e10*/  SYNCS.PHASECHK.TRANS64.TRYWAIT P0, [UR21+0x130], R3 ;  /* 0x00013003ff0075a7 */ /* 0x000f240008001115 */
[----:B----4-:R-:W-:Y:S05]  /*5e20*/  @!P0 BRA `(.L_x_112) ;  /* 0x0000005000f88947 */ /* 0x010fea0003800000 */
.L_x_231:
[----:B-1----:R-:W-:-:S07]  /*5e30*/  MOV R0, UR21 ;  /* 0x0000001500007c02 */ /* 0x002fce0008000f00 */
.L_x_113:
[----:B-1----:R-:W-:-:S04]  /*5e40*/  SHF.L.U32 R3, R15, 0x1f, RZ ;  /* 0x0000001f0f037819 */ /* 0x002fc800000006ff */
[----:B------:R1:W4:Y:S03]  /*5e50*/  SYNCS.PHASECHK.TRANS64.TRYWAIT P0, [R0+URZ+0x138], R3 ;  /* 0x00013803000075a7 */ /* 0x00032600080011ff */
[----:B----4-:R-:W-:Y:S05]  /*5e60*/  @!P0 NANOSLEEP.SYNCS 0x989680 ;  /* 0x009896800000895d */ /* 0x010fea0003900000 */
[----:B------:R-:W4:Y:S02]  /*5e70*/  @!P0 SYNCS.PHASECHK.TRANS64 P0, [R0+URZ+0x138], R3 ;  /* 0x00013803000085a7 */ /* 0x000f2400080010ff */
[----:B--234-:R-:W-:Y:S05]  /*5e80*/  @P0 EXIT ;  /* 0x000000000000094d */ /* 0x01cfea0003800000 */
[----:B------:R-:W-:Y:S05]  /*5e90*/  BRA `(.L_x_113) ;  /* 0xfffffffc00e87947 */ /* 0x000fea000383ffff */
.L_x_98:
[----:B------:R-:W-:-:S06]  /*5ea0*/  UISETP.GE.AND UP0, UPT, UR21, 0x4, UPT ;  /* 0x000000041500788c */ /* 0x000fcc000bf06270 */
[----:B------:R-:W-:-:S13]  /*5eb0*/  PLOP3.LUT P0, PT, PT, PT, UP0, 0x80, 0x8 ;  /* 0x000000000008781c */ /* 0x000fda0003f0f008 */
[----:B-1----:R-:W-:Y:S05]  /*5ec0*/  @!P0 EXIT ;  /* 0x000000000000894d */ /* 0x002fea0003800000 */
[----:B------:R-:W-:Y:S01]  /*5ed0*/  BAR.SYNC.DEFER_BLOCKING 0x6, 0xa0 ;  /* 0x0182800000007b1d */ /* 0x000fe20000010000 */
[C---:B------:R-:W-:Y:S01]  /*5ee0*/  IMAD.SHL.U32 R5, R97.reuse, 0x20, RZ ;  /* 0x0000002061057824 */ /* 0x040fe200078e00ff */
[C---:B------:R-:W-:Y:S01]  /*5ef0*/  SHF.L.U32 R37, R97.reuse, 0x10, RZ ;  /* 0x0000001061257819 */ /* 0x040fe200000006ff */
[C---:B------:R-:W-:Y:S01]  /*5f00*/  IMAD.SHL.U32 R96, R97.reuse, 0x4, RZ ;  /* 0x0000000461607824 */ /* 0x040fe200078e00ff */
[----:B------:R-:W-:Y:S01]  /*5f10*/  LOP3.LUT R98, R97, 0x60, RZ, 0xc0, !PT ;  /* 0x0000006061627812 */ /* 0x000fe200078ec0ff */
[----:B------:R-:W-:Y:S01]  /*5f20*/  HFMA2 R93, -RZ, RZ, 0, 5.9604644775390625e-08 ;  /* 0x00000001ff5d7431 */ /* 0x000fe200000001ff */
[----:B------:R-:W-:Y:S02]  /*5f30*/  UMOV UR44, 0x400 ;  /* 0x00000400002c7882 */ /* 0x000fe40000000000 */
[----:B------:R-:W1:Y:S01]  /*5f40*/  LDC.64 R80, c[0x0][0x888] ;  /* 0x00022200ff507b82 */ /* 0x000e620000000a00 */
[----:B------:R-:W-:Y:S01]  /*5f50*/  ULEA UR44, UR52, UR44, 0x18 ;  /* 0x0000002c342c7291 */ /* 0x000fe2000f8ec0ff */
[----:B------:R-:W-:Y:S01]  /*5f60*/  LOP3.LUT R7, R5, 0xc0, RZ, 0xc0, !PT ;  /* 0x000000c005077812 */ /* 0x000fe200078ec0ff */
[----:B------:R-:W-:Y:S01]  /*5f70*/  HFMA2 R91, -RZ, RZ, 0, 0 ;  /* 0x00000000ff5b7431 */ /* 0x000fe200000001ff */
[----:B------:R-:W-:Y:S01]  /*5f80*/  LOP3.LUT R95, R97, 0x2, RZ, 0xc0, !PT ;  /* 0x00000002615f7812 */ /* 0x000fe200078ec0ff */
[----:B------:R-:W-:Y:S01]  /*5f90*/  UIADD3 UR4, UPT, UPT, UR44, 0x400, URZ ;  /* 0x000004002c047890 */ /* 0x000fe2000fffe0ff */
[----:B------:R-:W-:Y:S01]  /*5fa0*/  LOP3.LUT R96, R7, 0x18, R96, 0xf8, !PT ;  /* 0x0000001807607812 */ /* 0x000fe200078ef860 */
[----:B------:R-:W-:Y:S01]  /*5fb0*/  IMAD.MOV.U32 R36, RZ, RZ, RZ ;  /* 0x000000ffff247224 */ /* 0x000fe200078e00ff */
[----:B------:R-:W2:Y:S01]  /*5fc0*/  LDC.64 R82, c[0x0][0x890] ;  /* 0x00022400ff527b82 */ /* 0x000ea20000000a00 */
[----:B------:R-:W-:Y:S01]  /*5fd0*/  LOP3.LUT R37, R37, 0x600000, RZ, 0xc0, !PT ;  /* 0x0060000025257812 */ /* 0x000fe200078ec0ff */
[----:B------:R-:W-:Y:S01]  /*5fe0*/  IMAD.MOV.U32 R89, RZ, RZ, RZ ;  /* 0x000000ffff597224 */ /* 0x000fe200078e00ff */
[----:B------:R-:W-:Y:S01]  /*5ff0*/  LOP3.LUT R96, R96, 0xf20, R5, 0xf8, !PT ;  /* 0x00000f2060607812 */ /* 0x000fe200078ef805 */
[----:B------:R-:W-:Y:S01]  /*6000*/  IMAD.U32 R87, RZ, RZ, UR4 ;  /* 0x00000004ff577e24 */ /* 0x000fe2000f8e00ff */
[----:B------:R-:W-:Y:S01]  /*6010*/  LOP3.LUT R97, R97, 0x4, RZ, 0xc0, !PT ;  /* 0x0000000461617812 */ /* 0x000fe200078ec0ff */
[----:B------:R-:W3:Y:S01]  /*6020*/  LDCU UR60, c[0x0][0x370] ;  /* 0x00006e00ff3c77ac */ /* 0x000ee20008000800 */
[----:B------:R-:W-:Y:S01]  /*6030*/  MOV R92, RZ ;  /* 0x000000ff005c7202 */ /* 0x000fe20000000f00 */
[----:B------:R-:W4:Y:S01]  /*6040*/  LDC.64 R78, c[0x0][0x8b0] ;  /* 0x00022c00ff4e7b82 */ /* 0x000f220000000a00 */
[----:B------:R-:W3:Y:S01]  /*6050*/  LDS R0, [UR44+0x200] ;  /* 0x0002002cff007984 */ /* 0x000ee20008000800 */
[----:B------:R-:W-:Y:S01]  /*6060*/  IMAD R96, R96, 0x2, R87 ;  /* 0x0000000260607824 */ /* 0x000fe200078e0257 */
[----:B------:R-:W1:Y:S03]  /*6070*/  LDCU UR43, c[0x0][0xb0c] ;  /* 0x00016180ff2b77ac */ /* 0x000e660008000800 */
[--C-:B------:R-:W-:Y:S01]  /*6080*/  IMAD R95, R95, -0x10, R96.reuse ;  /* 0xfffffff05f5f7824 */ /* 0x100fe200078e0260 */
[----:B------:R-:W1:Y:S01]  /*6090*/  LDCU UR39, c[0x0][0xb30] ;  /* 0x00016600ff2777ac */ /* 0x000e620008000800 */
[----:B------:R-:W1:Y:S01]  /*60a0*/  LDC.64 R76, c[0x0][0x8a8] ;  /* 0x00022a00ff4c7b82 */ /* 0x000e620000000a00 */
[----:B------:R-:W-:Y:S01]  /*60b0*/  IMAD R94, R97, -0x10, R96 ;  /* 0xfffffff0615e7824 */ /* 0x000fe200078e0260 */
[----:B------:R-:W1:Y:S01]  /*60c0*/  LDCU.64 UR54, c[0x0][0x888] ;  /* 0x00011100ff3677ac */ /* 0x000e620008000a00 */
[----:B------:R-:W1:Y:S01]  /*60d0*/  LDCU.64 UR40, c[0x0][0xb28] ;  /* 0x00016500ff2877ac */ /* 0x000e620008000a00 */
[----:B------:R-:W1:Y:S01]  /*60e0*/  LDCU.128 UR56, c[0x0][0xb10] ;  /* 0x00016200ff3877ac */ /* 0x000e620008000c00 */
[----:B------:R-:W1:Y:S01]  /*60f0*/  LDCU UR53, c[0x0][0x374] ;  /* 0x00006e80ff3577ac */ /* 0x000e620008000800 */
[----:B------:R-:W-:Y:S01]  /*6100*/  UMOV UR47, URZ ;  /* 0x000000ff002f7c82 */ /* 0x000fe20008000000 */
[----:B------:R-:W-:Y:S01]  /*6110*/  UMOV UR46, URZ ;  /* 0x000000ff002e7c82 */ /* 0x000fe20008000000 */
[----:B--23--:R-:W-:-:S07]  /*6120*/  IMAD.IADD R37, R0, 0x1, R37 ;  /* 0x0000000100257824 */ /* 0x00cfce00078e0225 */
.L_x_157:
[----:B------:R-:W-:Y:S02]  /*6130*/  LEA R3, R89, UR44, 0x3 ;  /* 0x0000002c59037c11 */ /* 0x000fe4000f8e18ff */
[----:B------:R-:W-:Y:S02]  /*6140*/  SHF.L.U32 R0, R91, 0x1f, RZ ;  /* 0x0000001f5b007819 */ /* 0x000fe400000006ff */
[----:B------:R-:W-:Y:S02]  /*6150*/  LEA R5, R89, UR44, 0x4 ;  /* 0x0000002c59057c11 */ /* 0x000fe4000f8e20ff */
[----:B--2---:R-:W2:Y:S02]  /*6160*/  SYNCS.PHASECHK.TRANS64.TRYWAIT P0, [R3+URZ+0x150], R0 ;  /* 0x00015000030075a7 */ /* 0x004ea400080011ff */
[----:B-12---:R-:W-:Y:S05]  /*6170*/  @!P0 BRA `(.L_x_114) ;  /* 0x00000050003c8947 */ /* 0x006fea0003800000 */
.L_x_232:
[----:B------:R-:W3:Y:S01]  /*6180*/  LDS.128 R4, [R5+0x1e0] ;  /* 0x0001e00005047984 */ /* 0x000ee20000000c00 */
[----:B------:R-:W-:Y:S01]  /*6190*/  UISETP.GE.AND UP0, UPT, UR42, 0x1, UPT ;  /* 0x000000012a00788c */ /* 0x000fe2000bf06270 */
[----:B------:R-:W-:Y:S01]  /*61a0*/  @!PT LDS RZ, [RZ] ;  /* 0x00000000fffff984 */ /* 0x000fe20000000800 */
[----:B------:R-:W-:Y:S01]  /*61b0*/  @!PT LDS RZ, [RZ] ;  /* 0x00000000fffff984 */ /* 0x000fe20000000800 */
[----:B------:R-:W-:Y:S01]  /*61c0*/  @!PT LDS RZ, [RZ] ;  /* 0x00000000fffff984 */ /* 0x000fe20000000800 */
[----:B------:R-:W-:Y:S01]  /*61d0*/  @!PT LDS RZ, [RZ] ;  /* 0x00000000fffff984 */ /* 0x000fe20000000800 */
[----:B------:R1:W-:Y:S06]  /*61e0*/  MEMBAR.ALL.CTA ;  /* 0x0000000000007992 */ /* 0x0003ec0000008000 */
[----:B-1----:R-:W1:Y:S01]  /*61f0*/  FENCE.VIEW.ASYNC.S ;  /* 0x00000000000073c6 */ /* 0x002e620000000000 */
[----:B---3--:R-:W-:Y:S11]  /*6200*/  LOP3.LUT P0, RZ, R6, 0x1, RZ, 0xc0, !PT ;  /* 0x0000000106ff7812 */ /* 0x008ff6000780c0ff */
[----:B------:R-:W-:Y:S02]  /*6210*/  @!UPT UIADD3 URZ, UPT, UPT, URZ, URZ, URZ ;  /* 0x000000fffffff290 */ /* 0x000fe4000fffe0ff */
[----:B-1----:R-:W-:Y:S01]  /*6220*/  VOTEU.ANY UP1, P0 ;  /* 0x0000000000ff7886 */ /* 0x002fe20000020100 */
[----:B------:R-:W-:Y:S01]  /*6230*/  PLOP3.LUT P0, PT, PT, PT, UP1, 0x80, 0x8 ;  /* 0x000000000008781c */ /* 0x000fe20003f0f018 */
[----:B------:R-:W-:Y:S11]  /*6240*/  UP2UR UR62, UPR, URZ, 0x2 ;  /* 0x00000002ff3e7883 */ /* 0x000ff60008000000 */
[----:B------:R-:W-:Y:S01]  /*6250*/  @!UPT UIADD3 URZ, UPT, UPT, URZ, URZ, URZ ;  /* 0x000000fffffff290 */ /* 0x000fe2000fffe0ff */
[----:B--2---:R-:W-:Y:S02]  /*6260*/  @P0 SHF.R.U32.HI R0, RZ, 0x10, R5 ;  /* 0x00000010ff000819 */ /* 0x004fe40000011605 */
        /* <DEDUP_REMOVED lines=12> */
[----:B------:R-:W2:Y:S01]  /*6330*/  LDCU UR12, c[0x0][0xb20] ;  /* 0x00016400ff0c77ac */ /* 0x000ea20008000800 */
[----:B------:R-:W-:Y:S02]  /*6340*/  UIMAD.WIDE.U32 UR4, UR53, UR59, URZ ;  /* 0x0000003b350472a5 */ /* 0x000fe4000f8e00ff */
[----:B------:R-:W-:Y:S02]  /*6350*/  UIMAD.WIDE.U32 UR6, UR60, UR56, URZ ;  /* 0x000000383c0672a5 */ /* 0x000fe4000f8e00ff */
[----:B------:R-:W-:Y:S02]  /*6360*/  UISETP.NE.AND UP0, UPT, UR58, 0x1, UPT ;  /* 0x000000013a00788c */ /* 0x000fe4000bf05270 */
[----:B------:R-:W-:Y:S02]  /*6370*/  UIMAD.WIDE.U32 UR8, UR37, UR59, URZ ;  /* 0x0000003b250872a5 */ /* 0x000fe4000f8e00ff */
[----:B------:R-:W-:Y:S02]  /*6380*/  UIMAD.WIDE.U32 UR10, UR38, UR56, URZ ;  /* 0x00000038260a72a5 */ /* 0x000fe4000f8e00ff */
[----:B------:R-:W-:Y:S02]  /*6390*/  UISETP.NE.AND UP1, UPT, UR43, 0x1, UPT ;  /* 0x000000012b00788c */ /* 0x000fe4000bf25270 */
[----:B------:R-:W-:Y:S01]  /*63a0*/  UISETP.NE.AND UP2, UPT, UR42, 0x1, UPT ;  /* 0x000000012a00788c */ /* 0x000fe2000bf45270 */
[----:B------:R-:W-:Y:S02]  /*63b0*/  UMOV UR4, UR5 ;  /* 0x0000000500047c82 */ /* 0x000fe40008000000 */
[----:B--2---:R-:W-:Y:S03]  /*63c0*/  USHF.R.U32.HI UR5, URZ, UR12, UR4 ;  /* 0x0000000cff057299 */ /* 0x004fe60008011604 */
[----:B------:R-:W-:Y:S02]  /*63d0*/  UMOV UR4, UR7 ;  /* 0x0000000700047c82 */ /* 0x000fe40008000000 */
[----:B------:R-:W-:Y:S02]  /*63e0*/  USHF.R.U32.HI UR7, URZ, UR57, UR4 ;  /* 0x00000039ff077299 */ /* 0x000fe40008011604 */
[----:B------:R-:W-:Y:S02]  /*63f0*/  USEL UR4, UR53, UR5, !UP0 ;  /* 0x0000000535047287 */ /* 0x000fe4000c000000 */
[----:B------:R-:W-:Y:S01]  /*6400*/  USEL UR7, UR60, UR7, !UP1 ;  /* 0x000000073c077287 */ /* 0x000fe2000c800000 */
[----:B------:R-:W-:Y:S01]  /*6410*/  UMOV UR5, UR9 ;  /* 0x0000000900057c82 */ /* 0x000fe20008000000 */
[----:B------:R-:W-:Y:S02]  /*6420*/  UIMAD.WIDE.U32 UR8, UR4, UR40, URZ ;  /* 0x00000028040872a5 */ /* 0x000fe4000f8e00ff */
[----:B------:R-:W-:Y:S03]  /*6430*/  USHF.R.U32.HI UR6, URZ, UR12, UR5 ;  /* 0x0000000cff067299 */ /* 0x000fe60008011605 */
[----:B------:R-:W-:Y:S01]  /*6440*/  UMOV UR5, UR11 ;  /* 0x0000000b00057c82 */ /* 0x000fe20008000000 */
[----:B------:R-:W-:Y:S02]  /*6450*/  UIMAD.WIDE.U32 UR10, UR7, UR40, URZ ;  /* 0x00000028070a72a5 */ /* 0x000fe4000f8e00ff */
[----:B------:R-:W-:Y:S02]  /*6460*/  USHF.R.U32.HI UR12, URZ, UR57, UR5 ;  /* 0x00000039ff0c7299 */ /* 0x000fe40008011605 */
[----:B------:R-:W-:Y:S01]  /*6470*/  USEL UR6, UR37, UR6, !UP0 ;  /* 0x0000000625067287 */ /* 0x000fe2000c000000 */
[----:B------:R-:W-:Y:S02]  /*6480*/  UMOV UR5, UR9 ;  /* 0x0000000900057c82 */ /* 0x000fe40008000000 */
[----:B------:R-:W-:Y:S01]  /*6490*/  UMOV UR10, UR11 ;  /* 0x0000000b000a7c82 */ /* 0x000fe20008000000 */
[----:B------:R-:W-:Y:S02]  /*64a0*/  @UP2 USHF.R.U32.HI UR4, URZ, UR41, UR5 ;  /* 0x00000029ff042299 */ /* 0x000fe40008011605 */
[----:B------:R-:W-:Y:S02]  /*64b0*/  @UP2 USHF.R.U32.HI UR7, URZ, UR41, UR10 ;  /* 0x00000029ff072299 */ /* 0x000fe4000801160a */
[----:B------:R-:W-:Y:S02]  /*64c0*/  UIMAD UR4, UR42, UR4, URZ ;  /* 0x000000042a0472a4 */ /* 0x000fe4000f8e02ff */
        /* <DEDUP_REMOVED lines=8> */
[----:B------:R-:W-:Y:S02]  /*6550*/  USEL UR11, UR6, UR4, !UP2 ;  /* 0x00000004060b7287 */ /* 0x000fe4000d000000 */
[----:B------:R-:W-:Y:S02]  /*6560*/  UIADD3 UR8, UPT, UPT, -UR5, URZ, URZ ;  /* 0x000000ff05087290 */ /* 0x000fe4000fffe1ff */
[----:B------:R-:W-:Y:S01]  /*6570*/  UIADD3 UR10, UPT, UPT, -UR11, URZ, URZ ;  /* 0x000000ff0b0a7290 */ /* 0x000fe2000fffe1ff */
[----:B------:R-:W-:Y:S01]  /*6580*/  @!UP0 UMOV UR4, UR9 ;  /* 0x0000000900048c82 */ /* 0x000fe20008000000 */
[----:B------:R-:W-:Y:S02]  /*6590*/  UIADD3 UR9, UPT, UPT, -UR6, URZ, URZ ;  /* 0x000000ff06097290 */ /* 0x000fe4000fffe1ff */
[----:B------:R-:W-:Y:S02]  /*65a0*/  @!UP0 USHF.R.U32.HI UR4, URZ, UR41, UR4 ;  /* 0x00000029ff048299 */ /* 0x000fe40008011604 */
[----:B------:R-:W-:Y:S02]  /*65b0*/  UIMAD UR10, UR42, UR10, UR6 ;  /* 0x0000000a2a0a72a4 */ /* 0x000fe4000f8e0206 */
[----:B------:R-:W-:Y:S04]  /*65c0*/  @!UP0 USEL UR4, UR5, UR4, !UP2 ;  /* 0x0000000405048287 */ /* 0x000fe8000d000000 */
[----:B------:R-:W-:Y:S02]  /*65d0*/  @!UP0 UIMAD UR10, UR7, UR10, UR4 ;  /* 0x0000000a070a82a4 */ /* 0x000fe4000f8e0204 */
[----:B------:R-:W-:Y:S02]  /*65e0*/  @!UP0 UIADD3 UR11, UPT, UPT, UR11, -UR4, URZ ;  /* 0x800000040b0b8290 */ /* 0x000fe4000fffe0ff */
[----:B------:R-:W-:Y:S02]  /*65f0*/  UIMAD UR7, UR43, UR8, UR38 ;  /* 0x000000082b0772a4 */ /* 0x000fe4000f8e0226 */
[----:B------:R-:W-:Y:S02]  /*6600*/  @!UP0 UIMAD UR6, UR11, UR42, UR5 ;  /* 0x0000002a0b0682a4 */ /* 0x000fe4000f8e0205 */
[----:B------:R-:W-:Y:S01]  /*6610*/  UIMAD UR4, UR58, UR9, UR37 ;  /* 0x000000093a0472a4 */ /* 0x000fe2000f8e0225 */
[----:B------:R-:W-:Y:S02]  /*6620*/  @!UP0 UMOV UR5, UR10 ;  /* 0x0000000a00058c82 */ /* 0x000fe40008000000 */
[----:B------:R-:W-:Y:S02]  /*6630*/  UIMAD UR38, UR5, UR43, UR7 ;  /* 0x0000002b052672a4 */ /* 0x000fe4000f8e0207 */
[----:B------:R-:W-:Y:S11]  /*6640*/  UIMAD UR37, UR6, UR58, UR4 ;  /* 0x0000003a062572a4 */ /* 0x000ff6000f8e0204 */
[----:B------:R-:W-:Y:S01]  /*6650*/  @!UPT UIADD3 URZ, UPT, UPT, URZ, URZ, URZ ;  /* 0x000000fffffff290 */ /* 0x000fe2000fffe0ff */
.L_x_115:
[----:B------:R-:W-:Y:S01]  /*6660*/  UISETP.NE.AND UP0, UPT, UR39, 0x1, UPT ;  /* 0x000000012700788c */ /* 0x000fe2000bf05270 */
[----:B------:R-:W-:Y:S01]  /*6670*/  LOP3.LUT P0, RZ, R87, 0x1b0, RZ, 0xc0, !PT ;  /* 0x000001b057ff7812 */ /* 0x000fe2000780c0ff */
[----:B------:R-:W-:Y:S01]  /*6680*/  USHF.L.U32 UR50, UR16, 0x7, URZ ;  /* 0x0000000710327899 */ /* 0x000fe200080006ff */
[----:B------:R-:W-:Y:S01]  /*6690*/  BSSY.RECONVERGENT B6, `(.L_x_116) ;  /* 0x0000034000067945 */ /* 0x000fe20003800200 */
[----:B------:R-:W-:Y:S01]  /*66a0*/  USHF.L.U32 UR49, UR20, 0x7, URZ ;  /* 0x0000000714317899 */ /* 0x000fe200080006ff */
[----:B------:R-:W-:Y:S06]  /*66b0*/  IADD3 R89, PT, PT, R89, 0x1, RZ ;  /* 0x0000000159597810 */ /* 0x000fec0007ffe0ff */
[----:B------:R-:W2:Y:S01]  /*66c0*/  @!UP0 LDCU.128 UR12, c[0x0][0xb10] ;  /* 0x00016200ff0c87ac */ /* 0x000ea20008000c00 */
[----:B------:R-:W3:Y:S01]  /*66d0*/  @!UP0 LDCU UR5, c[0x0][0xb0c] ;  /* 0x00016180ff0587ac */ /* 0x000ee20008000800 */
[----:B------:R-:W4:Y:S01]  /*66e0*/  @!UP0 LDCU UR10, c[0x0][0xb20] ;  /* 0x00016400ff0a87ac */ /* 0x000f220008000800 */
[----:B--2---:R-:W-:Y:S02]  /*66f0*/  UIMAD.WIDE.U32 UR8, UR38, UR12, URZ ;  /* 0x0000000c260872a5 */ /* 0x004fe4000f8e00ff */
[----:B------:R-:W-:Y:S02]  /*6700*/  UIMAD.WIDE.U32 UR6, UR37, UR15, URZ ;  /* 0x0000000f250672a5 */ /* 0x000fe4000f8e00ff */
[----:B------:R-:W-:Y:S03]  /*6710*/  @!UP0 UISETP.NE.AND UP1, UPT, UR14, 0x1, UPT ;  /* 0x000000010e00888c */ /* 0x000fe6000bf25270 */
[----:B------:R-:W-:Y:S01]  /*6720*/  @!UP0 UMOV UR4, UR9 ;  /* 0x0000000900048c82 */ /* 0x000fe20008000000 */
[----:B---3--:R-:W-:Y:S02]  /*6730*/  @!UP0 UISETP.NE.AND UP2, UPT, UR5, 0x1, UPT ;  /* 0x000000010500888c */ /* 0x008fe4000bf45270 */
[----:B------:R-:W-:Y:S01]  /*6740*/  @!UP0 USHF.R.U32.HI UR4, URZ, UR13, UR4 ;  /* 0x0000000dff048299 */ /* 0x000fe20008011604 */
[----:B------:R-:W-:Y:S02]  /*6750*/  @!UP0 UMOV UR6, UR7 ;  /* 0x0000000700068c82 */ /* 0x000fe40008000000 */
[----:B----4-:R-:W-:Y:S02]  /*6760*/  @!UP0 USHF.R.U32.HI UR6, URZ, UR10, UR6 ;  /* 0x0000000aff068299 */ /* 0x010fe40008011606 */
[----:B------:R-:W-:Y:S02]  /*6770*/  @!UP0 USEL UR7, UR38, UR4, !UP2 ;  /* 0x0000000426078287 */ /* 0x000fe4000d000000 */
[----:B------:R-:W-:Y:S04]  /*6780*/  @!UP0 USEL UR6, UR37, UR6, !UP1 ;  /* 0x0000000625068287 */ /* 0x000fe8000c800000 */
[----:B------:R-:W-:Y:S02]  /*6790*/  @!UP0 UIADD3 UR4, UPT, UPT, -UR7, UR6, URZ ;  /* 0x0000000607048290 */ /* 0x000fe4000fffe1ff */
[----:B------:R-:W-:Y:S02]  /*67a0*/  @!UP0 UIADD3 UR6, UPT, UPT, UR7, -UR6, URZ ;  /* 0x8000000607068290 */ /* 0x000fe4000fffe0ff */
[----:B------:R-:W-:Y:S02]  /*67b0*/  @!UP0 UIMAD UR38, UR4, UR5, UR38 ;  /* 0x00000005042682a4 */ /* 0x000fe4000f8e0226 */
[----:B------:R-:W-:Y:S01]  /*67c0*/  @!UP0 UIMAD UR37, UR6, UR14, UR37 ;  /* 0x0000000e062582a4 */ /* 0x000fe2000f8e0225 */
[----:B------:R-:W-:Y:S11]  /*67d0*/  @!P0 BRA `(.L_x_117) ;  /* 0x00000000007c8947 */ /* 0x000ff60003800000 */
[----:B------:R-:W2:Y:S01]  /*67e0*/  LDCU.64 UR8, c[0x4][0x80] ;  /* 0x01001000ff0877ac */ /* 0x000ea20008000a00 */
[----:B------:R-:W-:Y:S01]  /*67f0*/  MOV R2, 0x0 ;  /* 0x0000000000027802 */ /* 0x000fe20000000f00 */
[----:B------:R-:W-:Y:S02]  /*6800*/  HFMA2 R12, -RZ, RZ, 0, 5.9604644775390625e-08 ;  /* 0x00000001ff0c7431 */ /* 0x000fe400000001ff */
[----:B------:R-:W-:Y:S01]  /*6810*/  IMAD.MOV.U32 R8, RZ, RZ, 0x70 ;  /* 0x00000070ff087424 */ /* 0x000fe200078e00ff */
[----:B------:R3:W4:Y:S01]  /*6820*/  LDC.64 R14, c[0x4][R2] ;  /* 0x01000000020e7b82 */ /* 0x0007220000000a00 */
[----:B------:R-:W1:Y:S01]  /*6830*/  LDCU.64 UR6, c[0x4][0x88] ;  /* 0x01001100ff0677ac */ /* 0x000e620008000a00 */
[----:B------:R-:W-:Y:S01]  /*6840*/  IMAD.MOV.U32 R13, RZ, RZ, RZ ;  /* 0x000000ffff0d7224 */ /* 0x000fe200078e00ff */
[----:B------:R-:W1:Y:S01]  /*6850*/  LDCU.64 UR4, c[0x4][0x8] ;  /* 0x01000100ff0477ac */ /* 0x000e620008000a00 */
[----:B--2---:R-:W-:Y:S01]  /*6860*/  MOV R5, UR9 ;  /* 0x0000000900057c02 */ /* 0x004fe20008000f00 */
[----:B------:R-:W-:Y:S01]  /*6870*/  IMAD.U32 R4, RZ, RZ, UR8 ;  /* 0x00000008ff047e24 */ /* 0x000fe2000f8e00ff */
[----:B-1----:R-:W-:Y:S01]  /*6880*/  MOV R7, UR7 ;  /* 0x0000000700077c02 */ /* 0x002fe20008000f00 */
[----:B------:R-:W-:Y:S01]  /*6890*/  IMAD.U32 R6, RZ, RZ, UR6 ;  /* 0x00000006ff067e24 */ /* 0x000fe2000f8e00ff */
[----:B------:R-:W-:Y:S01]  /*68a0*/  MOV R11, UR5 ;  /* 0x00000005000b7c02 */ /* 0x000fe20008000f00 */
[----:B------:R-:W-:Y:S02]  /*68b0*/  IMAD.U32 R10, RZ, RZ, UR4 ;  /* 0x00000004ff0a7e24 */ /* 0x000fe4000f8e00ff */
[----:B------:R-:W-:Y:S07]  /*68c0*/  LEPC R20, `(.L_x_118) ;  /* 0x000000001014794e */ /* 0x000fee0000000000 */
[----:B---345:R-:W-:Y:S05]  /*68d0*/  CALL.ABS.NOINC R14 ;  /* 0x000000000e007343 */ /* 0x038fea0003c00000 */
.L_x_118:
[----:B------:R-:W1:Y:S01]  /*68e0*/  LDCU.64 UR8, c[0x4][0x80] ;  /* 0x01001000ff0877ac */ /* 0x000e620008000a00 */
[----:B------:R-:W2:Y:S01]  /*68f0*/  LDC.64 R2, c[0x4][R2] ;  /* 0x0100000002027b82 */ /* 0x000ea20000000a00 */
[----:B------:R-:W-:Y:S02]  /*6900*/  HFMA2 R12, -RZ, RZ, 0, 5.9604644775390625e-08 ;  /* 0x00000001ff0c7431 */ /* 0x000fe400000001ff */
[----:B------:R-:W-:Y:S02]  /*6910*/  IMAD.MOV.U32 R8, RZ, RZ, 0x70 ;  /* 0x00000070ff087424 */ /* 0x000fe400078e00ff */
[----:B------:R-:W-:Y:S01]  /*6920*/  IMAD.MOV.U32 R13, RZ, RZ, RZ ;  /* 0x000000ffff0d7224 */ /* 0x000fe200078e00ff */
[----:B------:R-:W3:Y:S01]  /*6930*/  LDCU.64 UR6, c[0x4][0x88] ;  /* 0x01001100ff0677ac */ /* 0x000ee20008000a00 */
[----:B------:R-:W4:Y:S01]  /*6940*/  LDCU.64 UR4, c[0x4][0x8] ;  /* 0x01000100ff0477ac */ /* 0x000f220008000a00 */
[----:B-1----:R-:W-:Y:S02]  /*6950*/  MOV R4, UR8 ;  /* 0x0000000800047c02 */ /* 0x002fe40008000f00 */
[----:B------:R-:W-:Y:S02]  /*6960*/  MOV R5, UR9 ;  /* 0x0000000900057c02 */ /* 0x000fe40008000f00 */
[----:B---3--:R-:W-:Y:S01]  /*6970*/  MOV R7, UR7 ;  /* 0x0000000700077c02 */ /* 0x008fe20008000f00 */
[----:B------:R-:W-:Y:S01]  /*6980*/  IMAD.U32 R6, RZ, RZ, UR6 ;  /* 0x00000006ff067e24 */ /* 0x000fe2000f8e00ff */
[----:B----4-:R-:W-:Y:S01]  /*6990*/  MOV R11, UR5 ;  /* 0x00000005000b7c02 */ /* 0x010fe20008000f00 */
[----:B------:R-:W-:Y:S02]  /*69a0*/  IMAD.U32 R10, RZ, RZ, UR4 ;  /* 0x00000004ff0a7e24 */ /* 0x000fe4000f8e00ff */
[----:B------:R-:W-:Y:S07]  /*69b0*/  LEPC R20, `(.L_x_117) ;  /* 0x000000001014794e */ /* 0x000fee0000000000 */
[----:B--2---:R-:W-:Y:S05]  /*69c0*/  CALL.ABS.NOINC R2 ;  /* 0x0000000002007343 */ /* 0x004fea0003c00000 */
.L_x_117:
[----:B------:R-:W-:Y:S05]  /*69d0*/  BSYNC.RECONVERGENT B6 ;  /* 0x0000000000067941 */ /* 0x000fea0003800200 */
.L_x_116:
[----:B------:R-:W-:Y:S02]  /*69e0*/  ISETP.NE.U32.AND P0, PT, RZ, UR54, PT ;  /* 0x00000036ff007c0c */ /* 0x000fe4000bf05070 */
[C---:B------:R-:W-:Y:S02]  /*69f0*/  ISETP.NE.U32.AND P1, PT, R82.reuse, RZ, PT ;  /* 0x000000ff5200720c */ /* 0x040fe40003f25070 */
[----:B------:R-:W-:Y:S02]  /*6a00*/  ISETP.NE.U32.AND P4, PT, R82, RZ, PT ;  /* 0x000000ff5200720c */ /* 0x000fe40003f85070 */
[----:B------:R-:W-:Y:S02]  /*6a10*/  ISETP.NE.AND.EX P0, PT, RZ, UR55, PT, P0 ;  /* 0x00000037ff007c0c */ /* 0x000fe4000bf05300 */
[C---:B------:R-:W-:Y:S02]  /*6a20*/  ISETP.NE.AND.EX P1, PT, R83.reuse, RZ, PT, P1 ;  /* 0x000000ff5300720c */ /* 0x040fe40003f25310 */
[----:B------:R-:W-:Y:S02]  /*6a30*/  ISETP.NE.AND.EX P4, PT, R83, RZ, P0, P4 ;  /* 0x000000ff5300720c */ /* 0x000fe40000785340 */
[----:B------:R-:W-:Y:S02]  /*6a40*/  ISETP.NE.U32.AND P5, PT, R78, RZ, PT ;  /* 0x000000ff4e00720c */ /* 0x000fe40003fa5070 */
[----:B------:R-:W-:Y:S02]  /*6a50*/  ISETP.NE.U32.AND P3, PT, RZ, UR54, PT ;  /* 0x00000036ff007c0c */ /* 0x000fe4000bf65070 */
[----:B------:R-:W-:Y:S02]  /*6a60*/  PLOP3.LUT P2, PT, PT, PT, PT, 0x8, 0x80 ;  /* 0x000000000080781c */ /* 0x000fe40003f4e170 */
[----:B------:R-:W-:Y:S02]  /*6a70*/  ISETP.NE.AND.EX P5, PT, R79, RZ, PT, P5 ;  /* 0x000000ff4f00720c */ /* 0x000fe40003fa5350 */
[----:B------:R-:W-:Y:S03]  /*6a80*/  ISETP.NE.AND.EX P3, PT, RZ, UR55, PT, P3 ;  /* 0x00000037ff007c0c */ /* 0x000fe6000bf65330 */
[----:B------:R-:W-:Y:S01]  /*6a90*/  @!P4 PLOP3.LUT P2, PT, P1, PT, PT, 0x80, 0x8 ;  /* 0x000000000008c81c */ /* 0x000fe20000f4f070 */
[----:B------:R-:W-:Y:S01]  /*6aa0*/  @!UPT UIADD3 URZ, UPT, UPT, URZ, URZ, URZ ;  /* 0x000000fffffff290 */ /* 0x000fe2000fffe0ff */
[----:B------:R-:W-:Y:S11]  /*6ab0*/  @!P1 BRA `(.L_x_119) ;  /* 0x0000000000309947 */ /* 0x000ff60003800000 */
[----:B------:R-:W-:Y:S01]  /*6ac0*/  ISETP.NE.U32.AND P0, PT, R80, RZ, PT ;  /* 0x000000ff5000720c */ /* 0x000fe20003f05070 */
[----:B------:R-:W2:Y:S01]  /*6ad0*/  LDCU.64 UR4, c[0x0][0x358] ;  /* 0x00006b00ff0477ac */ /* 0x000ea20008000a00 */
[----:B------:R-:W-:Y:S02]  /*6ae0*/  IMAD.MOV.U32 R84, RZ, RZ, 0x1 ;  /* 0x00000001ff547424 */ /* 0x000fe400078e00ff */
[----:B------:R-:W-:Y:S11]  /*6af0*/  ISETP.NE.AND.EX P0, PT, R81, RZ, PT, P0 ;  /* 0x000000ff5100720c */ /* 0x000ff60003f05300 */
[----:B------:R-:W-:Y:S02]  /*6b00*/  @!UPT UIADD3 URZ, UPT, UPT, URZ, URZ, URZ ;  /* 0x000000fffffff290 */ /* 0x000fe4000fffe0ff */
[----:B------:R-:W3:Y:S01]  /*6b10*/  @P0 LDC.64 R2, c[0x0][0x888] ;  /* 0x00022200ff020b82 */ /* 0x000ee20000000a00 */
[----:B-1----:R-:W-:Y:S04]  /*6b20*/  @P0 IMAD R0, R82, UR36, RZ ;  /* 0x0000002452000c24 */ /* 0x002fe8000f8e02ff */
[----:B---3--:R-:W-:Y:S04]  /*6b30*/  @P0 IMAD.WIDE R2, R0, 0x4, R2 ;  /* 0x0000000400020825 */ /* 0x008fe800078e0202 */
[----:B------:R-:W-:Y:S01]  /*6b40*/  HFMA2 R0, -RZ, RZ, 0, 5.9604644775390625e-08 ;  /* 0x00000001ff007431 */ /* 0x000fe200000001ff */
[----:B--2--5:R2:W5:Y:S04]  /*6b50*/  @P0 LDG.E R41, desc[UR4][R2.64] ;  /* 0x0000000402290981 */ /* 0x024568000c1e1900 */
[----:B------:R-:W-:Y:S01]  /*6b60*/  @!P0 PRMT R84, R0, 0x7610, R84 ;  /* 0x0000761000548816 */ /* 0x000fe20000000054 */
[----:B--2---:R-:W3:Y:S06]  /*6b70*/  @!P0 LDC R41, c[0x0][0x880] ;  /* 0x00022000ff298b82 */ /* 0x004eec0000000800 */
.L_x_119:
[----:B------:R-:W-:Y:S05]  /*6b80*/  @!P5 BRA `(.L_x_120) ;  /* 0x000000000024d947 */ /* 0x000fea0003800000 */
[----:B------:R-:W-:Y:S01]  /*6b90*/  ISETP.NE.U32.AND P0, PT, R76, RZ, PT ;  /* 0x000000ff4c00720c */ /* 0x000fe20003f05070 */
[----:B------:R-:W2:Y:S03]  /*6ba0*/  LDCU.64 UR4, c[0x0][0x358] ;  /* 0x00006b00ff0477ac */ /* 0x000ea60008000a00 */
[----:B------:R-:W-:Y:S11]  /*6bb0*/  ISETP.NE.AND.EX P0, PT, R77, RZ, PT, P0 ;  /* 0x000000ff4d00720c */ /* 0x000ff60003f05300 */
[----:B------:R-:W-:Y:S02]  /*6bc0*/  @!UPT UIADD3 URZ, UPT, UPT, URZ, URZ, URZ ;  /* 0x000000fffffff290 */ /* 0x000fe4000fffe0ff */
[----:B------:R-:W4:Y:S01]  /*6bd0*/  @P0 LDC.64 R2, c[0x0][0x8a8] ;  /* 0x00022a00ff020b82 */ /* 0x000f220000000a00 */
[----:B-1----:R-:W-:Y:S04]  /*6be0*/  @P0 IMAD R0, R78, UR36, RZ ;  /* 0x000000244e000c24 */ /* 0x002fe8000f8e02ff */
[----:B----4-:R-:W-:Y:S05]  /*6bf0*/  @P0 IMAD.WIDE R2, R0, 0x4, R2 ;  /* 0x0000000400020825 */ /* 0x010fea00078e0202 */
[----:B--2--5:R2:W5:Y:S02]  /*6c00*/  @P0 LDG.E R38, desc[UR4][R2.64] ;  /* 0x0000000402260981 */ /* 0x024564000c1e1900 */
[----:B--2---:R-:W4:Y:S02]  /*6c10*/  @!P0 LDC R38, c[0x0][0x8a0] ;  /* 0x00022800ff268b82 */ /* 0x004f240000000800 */
.L_x_120:
[----:B---3-5:R-:W-:Y:S01]  /*6c20*/  FSETP.NEU.AND P0, PT, R41, RZ, PT ;  /* 0x000000ff2900720b */ /* 0x028fe20003f0d000 */
[----:B------:R-:W-:Y:S01]  /*6c30*/  BSSY B1, `(.L_x_121) ;  /* 0x0000038000017945 */ /* 0x000fe20003800000 */
[----:B------:R-:W-:Y:S01]  /*6c40*/  SEL R5, RZ, 0xffffffff, P3 ;  /* 0xffffffffff057807 */ /* 0x000fe20001800000 */
[----:B------:R-:W-:Y:S01]  /*6c50*/  IMAD.MOV.U32 R46, RZ, RZ, 0x1 ;  /* 0x00000001ff2e7424 */ /* 0x000fe200078e00ff */
[----:B------:R-:W-:Y:S01]  /*6c60*/  @!P4 LOP3.LUT P3, RZ, R84, 0xff, RZ, 0xc0, !PT ;  /* 0x000000ff54ffc812 */ /* 0x000fe2000786c0ff */
[C---:B------:R-:W-:Y:S01]  /*6c70*/  IMAD R39, R36.reuse, 0x80, R37 ;  /* 0x0000008024277824 */ /* 0x040fe200078e0225 */
[----:B-1----:R-:W-:Y:S01]  /*6c80*/  @!P4 SEL R0, RZ, 0xffffffff, P0 ;  /* 0xffffffffff00c807 */ /* 0x002fe20000000000 */
[----:B------:R-:W-:Y:S01]  /*6c90*/  IMAD R90, R97, -0x10, R95 ;  /* 0xfffffff0615a7824 */ /* 0x000fe200078e025f */
[----:B------:R-:W-:Y:S01]  /*6ca0*/  LOP3.LUT R93, R93, 0x1, RZ, 0x3c, !PT ;  /* 0x000000015d5d7812 */ /* 0x000fe200078e3cff */
[----:B------:R-:W-:Y:S01]  /*6cb0*/  IMAD.MOV.U32 R47, RZ, RZ, RZ ;  /* 0x000000ffff2f7224 */ /* 0x000fe200078e00ff */
[C---:B------:R-:W-:Y:S02]  /*6cc0*/  @P2 SEL R0, R5.reuse, R0, !P3 ;  /* 0x0000000005002207 */ /* 0x040fe40005800000 */
[----:B------:R-:W-:Y:S02]  /*6cd0*/  CS2R R74, SRZ ;  /* 0x00000000004a7805 */ /* 0x000fe4000001ff00 */
[----:B------:R-:W-:Y:S02]  /*6ce0*/  LEA R100, R36, UR44, 0x3 ;  /* 0x0000002c24647c11 */ /* 0x000fe4000f8e18ff */
[----:B------:R-:W-:Y:S02]  /*6cf0*/  CS2R R72, SRZ ;  /* 0x0000000000487805 */ /* 0x000fe4000001ff00 */
[----:B------:R-:W-:Y:S02]  /*6d00*/  @!P4 LOP3.LUT R0, R0, 0x1, RZ, 0xc0, !PT ;  /* 0x000000010000c812 */ /* 0x000fe400078ec0ff */
[----:B------:R-:W-:Y:S02]  /*6d10*/  CS2R R66, SRZ ;  /* 0x0000000000427805 */ /* 0x000fe4000001ff00 */
[----:B------:R-:W-:Y:S02]  /*6d20*/  SHF.L.U32 R3, R92, 0x1f, RZ ;  /* 0x0000001f5c037819 */ /* 0x000fe400000006ff */
[----:B------:R-:W-:Y:S02]  /*6d30*/  CS2R R64, SRZ ;  /* 0x0000000000407805 */ /* 0x000fe4000001ff00 */
[----:B------:R-:W-:Y:S02]  /*6d40*/  ISETP.NE.U32.OR P5, PT, R0, 0x1, P4 ;  /* 0x000000010000780c */ /* 0x000fe400027a5470 */
[----:B------:R-:W-:Y:S02]  /*6d50*/  CS2R R58, SRZ ;  /* 0x00000000003a7805 */ /* 0x000fe4000001ff00 */
[----:B------:R-:W-:Y:S02]  /*6d60*/  LOP3.LUT P4, R88, R84, 0xff, RZ, 0xc0, !PT ;  /* 0x000000ff54587812 */ /* 0x000fe4000788c0ff */
[----:B------:R-:W-:Y:S02]  /*6d70*/  CS2R R56, SRZ ;  /* 0x0000000000387805 */ /* 0x000fe4000001ff00 */
[----:B------:R-:W-:Y:S02]  /*6d80*/  SEL R0, RZ, 0xffffffff, P0 ;  /* 0xffffffffff007807 */ /* 0x000fe40000000000 */
[----:B------:R-:W-:Y:S02]  /*6d90*/  CS2R R50, SRZ ;  /* 0x0000000000327805 */ /* 0x000fe4000001ff00 */
[----:B------:R-:W-:Y:S02]  /*6da0*/  P2R R99, PR, RZ, 0x20 ;  /* 0x00000020ff637803 */ /* 0x000fe40000000000 */
[----:B------:R-:W-:Y:S02]  /*6db0*/  CS2R R48, SRZ ;  /* 0x0000000000307805 */ /* 0x000fe4000001ff00 */
[----:B------:R-:W-:Y:S04]  /*6dc0*/  @P1 SEL R0, R5, R0, !P4 ;  /* 0x0000000005001207 */ /* 0x000fe80006000000 */
[----:B------:R-:W-:Y:S02]  /*6dd0*/  LOP3.LUT R0, R0, 0x1, RZ, 0xc0, !PT ;  /* 0x0000000100007812 */ /* 0x000fe400078ec0ff */
[----:B------:R-:W-:Y:S02]  /*6de0*/  @P5 SHF.L.U32 R2, R93, 0x1f, RZ ;  /* 0x0000001f5d025819 */ /* 0x000fe400000006ff */
[----:B------:R-:W-:Y:S02]  /*6df0*/  ISETP.NE.U32.AND P0, PT, R0, 0x1, PT ;  /* 0x000000010000780c */ /* 0x000fe40003f05070 */
[----:B------:R-:W1:Y:S02]  /*6e00*/  @P5 SYNCS.PHASECHK.TRANS64.TRYWAIT P3, [UR44+0x100], R2 ;  /* 0x00010002ff0055a7 */ /* 0x000e64000806112c */
[----:B------:R-:W-:Y:S01]  /*6e10*/  P2R R60, PR, RZ, 0x1 ;  /* 0x00000001ff3c7803 */ /* 0x000fe20000000000 */
[----:B------:R2:W3:Y:S01]  /*6e20*/  SYNCS.PHASECHK.TRANS64.TRYWAIT P2, [R100+URZ+0x170], R3 ;  /* 0x00017003640075a7 */ /* 0x0004e200080411ff */
[----:B-1----:R-:W-:Y:S01]  /*6e30*/  @P5 SEL R46, RZ, 0x1, !P3 ;  /* 0x00000001ff2e5807 */ /* 0x002fe20005800000 */
[----:B--2---:R-:W-:Y:S06]  /*6e40*/  @!P5 BRA `(.L_x_122) ;  /* 0x000000000058d947 */ /* 0x004fec0003800000 */
[----:B------:R-:W-:Y:S01]  /*6e50*/  IMAD.MOV.U32 R75, RZ, RZ, RZ ;  /* 0x000000ffff4b7224 */ /* 0x000fe200078e00ff */
[----:B------:R-:W-:Y:S01]  /*6e60*/  ISETP.NE.AND P0, PT, R46, RZ, PT ;  /* 0x000000ff2e00720c */ /* 0x000fe20003f05270 */
[----:B------:R-:W-:Y:S01]  /*6e70*/  BSSY B0, `(.L_x_123) ;  /* 0x000000c000007945 */ /* 0x000fe20003800000 */
[----:B------:R-:W-:Y:S02]  /*6e80*/  CS2R R50, SRZ ;  /* 0x0000000000327805 */ /* 0x000fe4000001ff00 */
[----:B------:R-:W-:Y:S02]  /*6e90*/  CS2R R48, SRZ ;  /* 0x0000000000307805 */ /* 0x000fe4000001ff00 */
[----:B------:R-:W-:Y:S02]  /*6ea0*/  CS2R R58, SRZ ;  /* 0x00000000003a7805 */ /* 0x000fe4000001ff00 */
[----:B------:R-:W-:Y:S02]  /*6eb0*/  CS2R R56, SRZ ;  /* 0x0000000000387805 */ /* 0x000fe4000001ff00 */
[----:B------:R-:W-:Y:S02]  /*6ec0*/  CS2R R66, SRZ ;  /* 0x0000000000427805 */ /* 0x000fe4000001ff00 */
[----:B------:R-:W-:Y:S02]  /*6ed0*/  CS2R R64, SRZ ;  /* 0x0000000000407805 */ /* 0x000fe4000001ff00 */
[----:B------:R-:W-:Y:S01]  /*6ee0*/  CS2R R72, SRZ ;  /* 0x0000000000487805 */ /* 0x000fe2000001ff00 */
[----:B------:R-:W-:Y:S06]  /*6ef0*/  @P0 BRA `(.L_x_124) ;  /* 0x00000000000c0947 */ /* 0x000fec0003800000 */
[----:B------:R-:W-:Y:S04]  /*6f00*/  SHF.L.U32 R5, R93, 0x1f, RZ ;  /* 0x0000001f5d057819 */ /* 0x000fe800000006ff */
[----:B------:R-:W1:Y:S02]  /*6f10*/  SYNCS.PHASECHK.TRANS64.TRYWAIT P0, [UR44+0x100], R5 ;  /* 0x00010005ff0075a7 */ /* 0x000e64000800112c */
[----:B-1----:R-:W-:Y:S05]  /*6f20*/  @!P0 BRA `(.L_x_125) ;  /* 0x0000004000e48947 */ /* 0x002fea0003800000 */
.L_x_124:
[----:B------:R-:W-:Y:S05]  /*6f30*/  BSYNC B0 ;  /* 0x0000000000007941 */ /* 0x000fea0003800000 */
.L_x_123:
[----:B------:R-:W-:Y:S01]  /*6f40*/  ISETP.NE.AND P0, PT, R60, RZ, PT ;  /* 0x000000ff3c00720c */ /* 0x000fe20003f05270 */
[----:B------:R-:W-:Y:S11]  /*6f50*/  HFMA2 R47, -RZ, RZ, 0, 5.9604644775390625e-08 ;  /* 0x00000001ff2f7431 */ /* 0x000ff600000001ff */
[----:B------:R-:W-:Y:S01]  /*6f60*/  @!UPT UIADD3 URZ, UPT, UPT, URZ, URZ, URZ ;  /* 0x000000fffffff290 */ /* 0x000fe2000fffe0ff */
[----:B------:R2:W1:Y:S04]  /*6f70*/  @P0 LDS.128 R48, [R96] ;  /* 0x0000000060300984 */ /* 0x0004680000000c00 */
[----:B------:R2:W1:Y:S04]  /*6f80*/  @P0 LDS.128 R56, [R95+0x10] ;  /* 0x000010005f380984 */ /* 0x0004680000000c00 */
[----:B------:R2:W1:Y:S04]  /*6f90*/  @P0 LDS.128 R64, [R94+0x20] ;  /* 0x000020005e400984 */ /* 0x0004680000000c00 */
[----:B------:R2:W1:Y:S02]  /*6fa0*/  @P0 LDS.128 R72, [R90+0x30] ;  /* 0x000030005a480984 */ /* 0x0004640000000c00 */
.L_x_122:
[----:B------:R-:W-:Y:S05]  /*6fb0*/  BSYNC B1 ;  /* 0x0000000000017941 */ /* 0x000fea0003800000 */
.L_x_121:
[----:B-1----:R-:W-:Y:S04]  /*6fc0*/  SHF.R.U32.HI R0, RZ, 0x15, R39 ;  /* 0x00000015ff007819 */ /* 0x002fe80000011627 */
[----:B------:R-:W-:Y:S01]  /*6fd0*/  LOP3.LUT P0, RZ, R0, 0x3, R85, 0x48, !PT ;  /* 0x0000000300ff7812 */ /* 0x000fe20007804855 */
[----:B------:R-:W-:Y:S01]  /*6fe0*/  @!UPT UIADD3 URZ, UPT, UPT, URZ, URZ, URZ ;  /* 0x000000fffffff290 */ /* 0x000fe2000fffe0ff */
[----:B---3--:R-:W-:Y:S11]  /*6ff0*/  @P2 BRA `(.L_x_126) ;  /* 0x0000000000082947 */ /* 0x008ff60003800000 */
[----:B------:R-:W1:Y:S02]  /*7000*/  SYNCS.PHASECHK.TRANS64.TRYWAIT P1, [R100+URZ+0x170], R3 ;  /* 0x00017003640075a7 */ /* 0x000e6400080211ff */
[----:B-1----:R-:W-:Y:S05]  /*7010*/  @!P1 BRA `(.L_x_127) ;  /* 0x0000004000c09947 */ /* 0x002fea0003800000 */
.L_x_126:
[----:B------:R-:W-:Y:S05]  /*7020*/  @!P0 BRA `(.L_x_128) ;  /* 0x0000000000408947 */ /* 0x000fea0003800000 */
[----:B------:R-:W3:Y:S01]  /*7030*/  LDCU.64 UR8, c[0x4][0x70] ;  /* 0x01000e00ff0877ac */ /* 0x000ee20008000a00 */
[----:B-1----:R-:W-:Y:S01]  /*7040*/  MOV R3, 0x0 ;  /* 0x0000000000037802 */ /* 0x002fe20000000f00 */
[----:B------:R-:W-:Y:S02]  /*7050*/  HFMA2 R12, -RZ, RZ, 0, 5.9604644775390625e-08 ;  /* 0x00000001ff0c7431 */ /* 0x000fe400000001ff */
[----:B------:R-:W-:Y:S02]  /*7060*/  IMAD.MOV.U32 R8, RZ, RZ, 0x192 ;  /* 0x00000192ff087424 */ /* 0x000fe400078e00ff */
[----:B------:R-:W-:Y:S01]  /*7070*/  IMAD.MOV.U32 R13, RZ, RZ, RZ ;  /* 0x000000ffff0d7224 */ /* 0x000fe200078e00ff */
[----:B------:R-:W1:Y:S01]  /*7080*/  LDCU.64 UR6, c[0x4][0x78] ;  /* 0x01000f00ff0677ac */ /* 0x000e620008000a00 */
[----:B------:R-:W2:Y:S01]  /*7090*/  LDC.64 R2, c[0x4][R3] ;  /* 0x0100000003027b82 */ /* 0x000ea20000000a00 */
[----:B------:R-:W5:Y:S01]  /*70a0*/  LDCU.64 UR4, c[0x4][0x10] ;  /* 0x01000200ff0477ac */ /* 0x000f620008000a00 */
[----:B---3--:R-:W-:Y:S01]  /*70b0*/  MOV R5, UR9 ;  /* 0x0000000900057c02 */ /* 0x008fe20008000f00 */
[----:B------:R-:W-:Y:S01]  /*70c0*/  IMAD.U32 R4, RZ, RZ, UR8 ;  /* 0x00000008ff047e24 */ /* 0x000fe2000f8e00ff */
[----:B-1----:R-:W-:Y:S01]  /*70d0*/  MOV R7, UR7 ;  /* 0x0000000700077c02 */ /* 0x002fe20008000f00 */
[----:B------:R-:W-:Y:S01]  /*70e0*/  IMAD.U32 R6, RZ, RZ, UR6 ;  /* 0x00000006ff067e24 */ /* 0x000fe2000f8e00ff */
[----:B-----5:R-:W-:Y:S01]  /*70f0*/  MOV R11, UR5 ;  /* 0x00000005000b7c02 */ /* 0x020fe20008000f00 */
[----:B------:R-:W-:Y:S02]  /*7100*/  IMAD.U32 R10, RZ, RZ, UR4 ;  /* 0x00000004ff0a7e24 */ /* 0x000fe4000f8e00ff */
[----:B------:R-:W-:Y:S07]  /*7110*/  LEPC R20, `(.L_x_128) ;  /* 0x000000001014794e */ /* 0x000fee0000000000 */
[----:B--2-4-:R-:W-:Y:S05]  /*7120*/  CALL.ABS.NOINC R2 ;  /* 0x0000000002007343 */ /* 0x014fea0003c00000 */
.L_x_128:
[----:B------:R-:W-:Y:S05]  /*7130*/  WARPSYNC.ALL ;  /* 0x0000000000007948 */ /* 0x000fea0003800000 */
[----:B------:R-:W-:Y:S01]  /*7140*/  R2UR UR4, R39 ;  /* 0x00000000270472ca */ /* 0x000fe200000e0000 */
[--C-:B------:R-:W-:Y:S01]  /*7150*/  HADD2.F32 R40, -RZ, R48.reuse.H0_H0 ;  /* 0x20000030ff287230 */ /* 0x100fe20000004100 */
[----:B------:R-:W-:Y:S01]  /*7160*/  ISETP.NE.AND P0, PT, R98, RZ, PT ;  /* 0x000000ff6200720c */ /* 0x000fe20003f05270 */
[----:B------:R-:W-:Y:S01]  /*7170*/  HADD2.F32 R43, -RZ, R48.H1_H1 ;  /* 0x30000030ff2b7230 */ /* 0x000fe20000004100 */
[----:B------:R-:W-:Y:S01]  /*7180*/  BSSY.RECONVERGENT B0, `(.L_x_129) ;  /* 0x0000086000007945 */ /* 0x000fe20003800200 */
[----:B------:R-:W-:Y:S02]  /*7190*/  HADD2.F32 R42, -RZ, R49.H0_H0 ;  /* 0x20000031ff2a7230 */ /* 0x000fe40000004100 */
[----:B------:R-:W-:Y:S02]  /*71a0*/  HADD2.F32 R45, -RZ, R51.H0_H0 ;  /* 0x20000033ff2d7230 */ /* 0x000fe40000004100 */
[----:B------:R-:W-:Y:S04]  /*71b0*/  HADD2.F32 R44, -RZ, R75.H1_H1 ;  /* 0x3000004bff2c7230 */ /* 0x000fe80000004100 */
[----:B------:R-:W4:Y:S02]  /*71c0*/  LDTM.x32 R4, tmem[UR4] ;  /* 0x00000004000479ee */ /* 0x000f2400082c0000 */
[C---:B----4-:R-:W-:Y:S01]  /*71d0*/  FMUL R0, R38.reuse, R4 ;  /* 0x0000000426007220 */ /* 0x050fe20000400000 */
[C---:B------:R-:W-:Y:S01]  /*71e0*/  FMUL R2, R38.reuse, R5 ;  /* 0x0000000526027220 */ /* 0x040fe20000400000 */
[C---:B-1----:R-:W-:Y:S01]  /*71f0*/  FMUL R3, R38.reuse, R6 ;  /* 0x0000000626037220 */ /* 0x042fe20000400000 */
[C---:B------:R-:W-:Y:S01]  /*7200*/  FMUL R7, R38.reuse, R7 ;  /* 0x0000000726077220 */ /* 0x040fe20000400000 */
[C---:B------:R-:W-:Y:S01]  /*7210*/  FFMA R0, R41.reuse, R40, R0 ;  /* 0x0000002829007223 */ /* 0x040fe20000000000 */
[----:B------:R-:W-:Y:S02]  /*7220*/  HADD2.F32 R40, -RZ, R49.H1_H1 ;  /* 0x30000031ff287230 */ /* 0x000fe40000004100 */
[C---:B------:R-:W-:Y:S01]  /*7230*/  FFMA R2, R41.reuse, R43, R2 ;  /* 0x0000002b29027223 */ /* 0x040fe20000000002 */
[C---:B------:R-:W-:Y:S01]  /*7240*/  FFMA R3, R41.reuse, R42, R3 ;  /* 0x0000002a29037223 */ /* 0x040fe20000000003 */
[--C-:B------:R-:W-:Y:S02]  /*7250*/  HADD2.F32 R43, -RZ, R50.reuse.H0_H0 ;  /* 0x20000032ff2b7230 */ /* 0x100fe40000004100 */
[----:B------:R-:W-:Y:S01]  /*7260*/  FMUL R4, R38, R8 ;  /* 0x0000000826047220 */ /* 0x000fe20000400000 */
[----:B------:R-:W-:Y:S01]  /*7270*/  HADD2.F32 R42, -RZ, R50.H1_H1 ;  /* 0x30000032ff2a7230 */ /* 0x000fe20000004100 */
[----:B------:R-:W-:Y:S01]  /*7280*/  F2FP.F16.F32.PACK_AB R52, R2, R0 ;  /* 0x000000000234723e */ /* 0x000fe200000000ff */
[C---:B------:R-:W-:Y:S01]  /*7290*/  FFMA R7, R41.reuse, R40, R7 ;  /* 0x0000002829077223 */ /* 0x040fe20000000007 */
[----:B------:R-:W-:Y:S01]  /*72a0*/  FFMA R4, R41, R43, R4 ;  /* 0x0000002b29047223 */ /* 0x000fe20000000004 */
[C---:B------:R-:W-:Y:S01]  /*72b0*/  FMUL R5, R38.reuse, R9 ;  /* 0x0000000926057220 */ /* 0x040fe20000400000 */
[C---:B------:R-:W-:Y:S01]  /*72c0*/  FMUL R6, R38.reuse, R10 ;  /* 0x0000000a26067220 */ /* 0x040fe20000400000 */
[----:B------:R-:W-:Y:S01]  /*72d0*/  HADD2.F32 R40, -RZ, R51.H1_H1 ;  /* 0x30000033ff287230 */ /* 0x000fe20000004100 */
[----:B------:R-:W-:Y:S01]  /*72e0*/  F2FP.F16.F32.PACK_AB R53, R7, R3 ;  /* 0x000000030735723e */ /* 0x000fe200000000ff */
[C---:B------:R-:W-:Y:S01]  /*72f0*/  FFMA R5, R41.reuse, R42, R5 ;  /* 0x0000002a29057223 */ /* 0x040fe20000000005 */
[----:B------:R-:W-:Y:S01]  /*7300*/  FFMA R6, R41, R45, R6 ;  /* 0x0000002d29067223 */ /* 0x000fe20000000006 */
[C---:B------:R-:W-:Y:S01]  /*7310*/  FMUL R11, R38.reuse, R11 ;  /* 0x0000000b260b7220 */ /* 0x040fe20000400000 */
[--C-:B------:R-:W-:Y:S02]  /*7320*/  HADD2.F32 R43, -RZ, R56.reuse.H0_H0 ;  /* 0x20000038ff2b7230 */ /* 0x100fe40000004100 */
[C---:B------:R-:W-:Y:S01]  /*7330*/  FMUL R8, R38.reuse, R12 ;  /* 0x0000000c26087220 */ /* 0x040fe20000400000 */
[----:B------:R-:W-:Y:S01]  /*7340*/  F2FP.F16.F32.PACK_AB R54, R5, R4 ;  /* 0x000000040536723e */ /* 0x000fe200000000ff */
[C---:B------:R-:W-:Y:S01]  /*7350*/  FFMA R11, R41.reuse, R40, R11 ;  /* 0x00000028290b7223 */ /* 0x040fe2000000000b */
[----:B------:R-:W-:Y:S02]  /*7360*/  HADD2.F32 R40, -RZ, R56.H1_H1 ;  /* 0x30000038ff287230 */ /* 0x000fe40000004100 */
[----:B------:R-:W-:Y:S01]  /*7370*/  FFMA R8, R41, R43, R8 ;  /* 0x0000002b29087223 */ /* 0x000fe20000000008 */
[C---:B------:R-:W-:Y:S01]  /*7380*/  FMUL R9, R38.reuse, R13 ;  /* 0x0000000d26097220 */ /* 0x040fe20000400000 */
[--C-:B------:R-:W-:Y:S01]  /*7390*/  HADD2.F32 R45, -RZ, R57.reuse.H0_H0 ;  /* 0x20000039ff2d7230 */ /* 0x100fe20000004100 */
[----:B------:R-:W-:Y:S01]  /*73a0*/  F2FP.F16.F32.PACK_AB R55, R11, R6 ;  /* 0x000000060b37723e */ /* 0x000fe200000000ff */
[C---:B------:R-:W-:Y:S01]  /*73b0*/  FMUL R10, R38.reuse, R14 ;  /* 0x0000000e260a7220 */ /* 0x040fe20000400000 */
[----:B------:R-:W-:Y:S02]  /*73c0*/  HADD2.F32 R42, -RZ, R57.H1_H1 ;  /* 0x30000039ff2a7230 */ /* 0x000fe40000004100 */
[C---:B------:R-:W-:Y:S01]  /*73d0*/  FFMA R9, R41.reuse, R40, R9 ;  /* 0x0000002829097223 */ /* 0x040fe20000000009 */
[C---:B------:R-:W-:Y:S01]  /*73e0*/  FMUL R15, R38.reuse, R15 ;  /* 0x0000000f260f7220 */ /* 0x040fe20000400000 */
[----:B------:R1:W-:Y:S01]  /*73f0*/  STS.128 [R96], R52 ;  /* 0x0000003460007388 */ /* 0x0003e20000000c00 */
[----:B------:R-:W-:Y:S01]  /*7400*/  FFMA R10, R41, R45, R10 ;  /* 0x0000002d290a7223 */ /* 0x000fe2000000000a */
[--C-:B------:R-:W-:Y:S01]  /*7410*/  HADD2.F32 R40, -RZ, R58.reuse.H0_H0 ;  /* 0x2000003aff287230 */ /* 0x100fe20000004100 */
[----:B------:R-:W-:Y:S01]  /*7420*/  F2FP.F16.F32.PACK_AB R68, R9, R8 ;  /* 0x000000080944723e */ /* 0x000fe200000000ff */
[----:B------:R-:W-:Y:S01]  /*7430*/  FFMA R15, R41, R42, R15 ;  /* 0x0000002a290f7223 */ /* 0x000fe2000000000f */
[C---:B------:R-:W-:Y:S01]  /*7440*/  FMUL R12, R38.reuse, R16 ;  /* 0x00000010260c7220 */ /* 0x040fe20000400000 */
[----:B------:R-:W-:Y:S02]  /*7450*/  HADD2.F32 R42, -RZ, R58.H1_H1 ;  /* 0x3000003aff2a7230 */ /* 0x000fe40000004100 */
[C---:B------:R-:W-:Y:S01]  /*7460*/  FMUL R13, R38.reuse, R17 ;  /* 0x00000011260d7220 */ /* 0x040fe20000400000 */
[--C-:B------:R-:W-:Y:S01]  /*7470*/  HADD2.F32 R43, -RZ, R59.reuse.H0_H0 ;  /* 0x2000003bff2b7230 */ /* 0x100fe20000004100 */
[----:B------:R-:W-:Y:S01]  /*7480*/  F2FP.F16.F32.PACK_AB R69, R15, R10 ;  /* 0x0000000a0f45723e */ /* 0x000fe200000000ff */
[C---:B------:R-:W-:Y:S01]  /*7490*/  FFMA R12, R41.reuse, R40, R12 ;  /* 0x00000028290c7223 */ /* 0x040fe2000000000c */
[C---:B------:R-:W-:Y:S01]  /*74a0*/  FFMA R13, R41.reuse, R42, R13 ;  /* 0x0000002a290d7223 */ /* 0x040fe2000000000d */
[C---:B------:R-:W-:Y:S01]  /*74b0*/  FMUL R14, R38.reuse, R18 ;  /* 0x00000012260e7220 */ /* 0x040fe20000400000 */
[----:B------:R-:W-:Y:S02]  /*74c0*/  HADD2.F32 R40, -RZ, R59.H1_H1 ;  /* 0x3000003bff287230 */ /* 0x000fe40000004100 */
[C---:B------:R-:W-:Y:S01]  /*74d0*/  FMUL R19, R38.reuse, R19 ;  /* 0x0000001326137220 */ /* 0x040fe20000400000 */
[C---:B------:R-:W-:Y:S01]  /*74e0*/  FMUL R16, R38.reuse, R20 ;  /* 0x0000001426107220 */ /* 0x040fe20000400000 */
[C---:B------:R-:W-:Y:S01]  /*74f0*/  FFMA R14, R41.reuse, R43, R14 ;  /* 0x0000002b290e7223 */ /* 0x040fe2000000000e */
[--C-:B------:R-:W-:Y:S02]  /*7500*/  HADD2.F32 R43, -RZ, R64.reuse.H0_H0 ;  /* 0x20000040ff2b7230 */ /* 0x100fe40000004100 */
[C---:B------:R-:W-:Y:S01]  /*7510*/  FFMA R19, R41.reuse, R40, R19 ;  /* 0x0000002829137223 */ /* 0x040fe20000000013 */
[----:B------:R-:W-:Y:S02]  /*7520*/  HADD2.F32 R42, -RZ, R64.H1_H1 ;  /* 0x30000040ff2a7230 */ /* 0x000fe40000004100 */
[C---:B------:R-:W-:Y:S01]  /*7530*/  FMUL R17, R38.reuse, R21 ;  /* 0x0000001526117220 */ /* 0x040fe20000400000 */
[--C-:B------:R-:W-:Y:S02]  /*7540*/  HADD2.F32 R45, -RZ, R65.reuse.H0_H0 ;  /* 0x20000041ff2d7230 */ /* 0x100fe40000004100 */
[C---:B------:R-:W-:Y:S01]  /*7550*/  FMUL R18, R38.reuse, R22 ;  /* 0x0000001626127220 */ /* 0x040fe20000400000 */
[----:B------:R-:W-:Y:S02]  /*7560*/  HADD2.F32 R40, -RZ, R65.H1_H1 ;  /* 0x30000041ff287230 */ /* 0x000fe40000004100 */
[C---:B------:R-:W-:Y:S01]  /*7570*/  FMUL R23, R38.reuse, R23 ;  /* 0x0000001726177220 */ /* 0x040fe20000400000 */
[C---:B------:R-:W-:Y:S01]  /*7580*/  FFMA R16, R41.reuse, R43, R16 ;  /* 0x0000002b29107223 */ /* 0x040fe20000000010 */
[C---:B------:R-:W-:Y:S01]  /*7590*/  FFMA R17, R41.reuse, R42, R17 ;  /* 0x0000002a29117223 */ /* 0x040fe20000000011 */
[C---:B------:R-:W-:Y:S01]  /*75a0*/  FFMA R18, R41.reuse, R45, R18 ;  /* 0x0000002d29127223 */ /* 0x040fe20000000012 */
[C---:B------:R-:W-:Y:S01]  /*75b0*/  FFMA R23, R41.reuse, R40, R23 ;  /* 0x0000002829177223 */ /* 0x040fe20000000017 */
[--C-:B------:R-:W-:Y:S02]  /*75c0*/  HADD2.F32 R43, -RZ, R66.reuse.H0_H0 ;  /* 0x20000042ff2b7230 */ /* 0x100fe40000004100 */
[C---:B------:R-:W-:Y:S01]  /*75d0*/  FMUL R20, R38.reuse, R24 ;  /* 0x0000001826147220 */ /* 0x040fe20000400000 */
        /* <DEDUP_REMOVED lines=9> */
[----:B------:R-:W-:Y:S01]  /*7670*/  FFMA R27, R41, R42, R27 ;  /* 0x0000002a291b7223 */ /* 0x000fe2000000001b */
[--C-:B------:R-:W-:Y:S02]  /*7680*/  HADD2.F32 R40, -RZ, R72.reuse.H0_H0 ;  /* 0x20000048ff287230 */ /* 0x100fe40000004100 */
[C---:B------:R-:W-:Y:S01]  /*7690*/  FMUL R24, R38.reuse, R28 ;  /* 0x0000001c26187220 */ /* 0x040fe20000400000 */
[----:B------:R-:W-:Y:S02]  /*76a0*/  HADD2.F32 R42, -RZ, R72.H1_H1 ;  /* 0x30000048ff2a7230 */ /* 0x000fe40000004100 */
[C---:B------:R-:W-:Y:S01]  /*76b0*/  FMUL R25, R38.reuse, R29 ;  /* 0x0000001d26197220 */ /* 0x040fe20000400000 */
[--C-:B------:R-:W-:Y:S02]  /*76c0*/  HADD2.F32 R43, -RZ, R73.reuse.H0_H0 ;  /* 0x20000049ff2b7230 */ /* 0x100fe40000004100 */
[C---:B------:R-:W-:Y:S01]  /*76d0*/  FMUL R26, R38.reuse, R30 ;  /* 0x0000001e261a7220 */ /* 0x040fe20000400000 */
[----:B------:R-:W-:Y:S01]  /*76e0*/  F2FP.F16.F32.PACK_AB R70, R13, R12 ;  /* 0x0000000c0d46723e */ /* 0x000fe200000000ff */
[----:B------:R-:W-:Y:S01]  /*76f0*/  FFMA R24, R41, R40, R24 ;  /* 0x0000002829187223 */ /* 0x000fe20000000018 */
[----:B------:R-:W-:Y:S01]  /*7700*/  F2FP.F16.F32.PACK_AB R71, R19, R14 ;  /* 0x0000000e1347723e */ /* 0x000fe200000000ff */
[C---:B------:R-:W-:Y:S01]  /*7710*/  FFMA R25, R41.reuse, R42, R25 ;  /* 0x0000002a29197223 */ /* 0x040fe20000000019 */
[C---:B------:R-:W-:Y:S01]  /*7720*/  FFMA R26, R41.reuse, R43, R26 ;  /* 0x0000002b291a7223 */ /* 0x040fe2000000001a */
[----:B------:R-:W-:Y:S02]  /*7730*/  HADD2.F32 R40, -RZ, R73.H1_H1 ;  /* 0x30000049ff287230 */ /* 0x000fe40000004100 */
[C---:B------:R-:W-:Y:S01]  /*7740*/  FMUL R31, R38.reuse, R31 ;  /* 0x0000001f261f7220 */ /* 0x040fe20000400000 */
[----:B------:R1:W-:Y:S01]  /*7750*/  STS.128 [R95+0x10], R68 ;  /* 0x000010445f007388 */ /* 0x0003e20000000c00 */
[--C-:B------:R-:W-:Y:S02]  /*7760*/  HADD2.F32 R43, -RZ, R74.reuse.H0_H0 ;  /* 0x2000004aff2b7230 */ /* 0x100fe40000004100 */
[C---:B------:R-:W-:Y:S01]  /*7770*/  FMUL R28, R38.reuse, R32 ;  /* 0x00000020261c7220 */ /* 0x040fe20000400000 */
[----:B------:R-:W-:Y:S02]  /*7780*/  HADD2.F32 R42, -RZ, R74.H1_H1 ;  /* 0x3000004aff2a7230 */ /* 0x000fe40000004100 */
[C---:B------:R-:W-:Y:S01]  /*7790*/  FMUL R29, R38.reuse, R33 ;  /* 0x00000021261d7220 */ /* 0x040fe20000400000 */
[----:B------:R-:W-:Y:S02]  /*77a0*/  HADD2.F32 R45, -RZ, R75.H0_H0 ;  /* 0x2000004bff2d7230 */ /* 0x000fe40000004100 */
[C---:B------:R-:W-:Y:S01]  /*77b0*/  FMUL R30, R38.reuse, R34 ;  /* 0x00000022261e7220 */ /* 0x040fe20000400000 */
[----:B------:R-:W-:Y:S01]  /*77c0*/  FFMA R31, R41, R40, R31 ;  /* 0x00000028291f7223 */ /* 0x000fe2000000001f */
[----:B------:R-:W-:Y:S01]  /*77d0*/  FMUL R35, R38, R35 ;  /* 0x0000002326237220 */ /* 0x000fe20000400000 */
[----:B------:R-:W-:Y:S01]  /*77e0*/  F2FP.F16.F32.PACK_AB R104, R17, R16 ;  /* 0x000000101168723e */ /* 0x000fe200000000ff */
[----:B------:R-:W-:Y:S01]  /*77f0*/  FFMA R28, R41, R43, R28 ;  /* 0x0000002b291c7223 */ /* 0x000fe2000000001c */
[----:B------:R-:W-:Y:S01]  /*7800*/  F2FP.F16.F32.PACK_AB R105, R23, R18 ;  /* 0x000000121769723e */ /* 0x000fe200000000ff */
[----:B------:R-:W-:Y:S01]  /*7810*/  FFMA R29, R41, R42, R29 ;  /* 0x0000002a291d7223 */ /* 0x000fe2000000001d */
[----:B------:R-:W-:Y:S01]  /*7820*/  F2FP.F16.F32.PACK_AB R106, R21, R20 ;  /* 0x00000014156a723e */ /* 0x000fe200000000ff */
[----:B------:R-:W-:Y:S01]  /*7830*/  FFMA R30, R41, R45, R30 ;  /* 0x0000002d291e7223 */ /* 0x000fe2000000001e */
[----:B------:R-:W-:Y:S01]  /*7840*/  F2FP.F16.F32.PACK_AB R107, R27, R22 ;  /* 0x000000161b6b723e */ /* 0x000fe200000000ff */
[----:B------:R-:W-:Y:S01]  /*7850*/  FFMA R35, R41, R44, R35 ;  /* 0x0000002c29237223 */ /* 0x000fe20000000023 */
[----:B------:R-:W-:Y:S02]  /*7860*/  F2FP.F16.F32.PACK_AB R108, R25, R24 ;  /* 0x00000018196c723e */ /* 0x000fe400000000ff */
[----:B------:R-:W-:Y:S01]  /*7870*/  F2FP.F16.F32.PACK_AB R109, R31, R26 ;  /* 0x0000001a1f6d723e */ /* 0x000fe200000000ff */
[----:B------:R1:W-:Y:S01]  /*7880*/  STS.128 [R94+0x20], R104 ;  /* 0x000020685e007388 */ /* 0x0003e20000000c00 */
[----:B------:R-:W-:Y:S02]  /*7890*/  F2FP.F16.F32.PACK_AB R110, R29, R28 ;  /* 0x0000001c1d6e723e */ /* 0x000fe400000000ff */
[----:B------:R-:W-:Y:S05]  /*78a0*/  F2FP.F16.F32.PACK_AB R111, R35, R30 ;  /* 0x0000001e236f723e */ /* 0x000fea00000000ff */
[----:B------:R1:W-:Y:S01]  /*78b0*/  STS.128 [R90+0x30], R108 ;  /* 0x0000306c5a007388 */ /* 0x0003e20000000c00 */
[----:B------:R-:W-:Y:S01]  /*78c0*/  @!PT LDS RZ, [RZ] ;  /* 0x00000000fffff984 */ /* 0x000fe20000000800 */
[----:B------:R-:W-:Y:S01]  /*78d0*/  @!PT LDS RZ, [RZ] ;  /* 0x00000000fffff984 */ /* 0x000fe20000000800 */
[----:B------:R-:W-:Y:S01]  /*78e0*/  @!PT LDS RZ, [RZ] ;  /* 0x00000000fffff984 */ /* 0x000fe20000000800 */
[----:B------:R-:W-:Y:S01]  /*78f0*/  @!PT LDS RZ, [RZ] ;  /* 0x00000000fffff984 */ /* 0x000fe20000000800 */
[----:B------:R3:W-:Y:S07]  /*7900*/  MEMBAR.ALL.CTA ;  /* 0x0000000000007992 */ /* 0x0007ee0000008000 */
[----:B---3--:R-:W3:Y:S02]  /*7910*/  FENCE.VIEW.ASYNC.S ;  /* 0x00000000000073c6 */ /* 0x008ee40000000000 */
[----:B---3--:R-:W-:Y:S06]  /*7920*/  BAR.SYNC.DEFER_BLOCKING 0x1, 0x80 ;  /* 0x0042000000007b1d */ /* 0x008fec0000010000 */
[----:B------:R-:W-:Y:S05]  /*7930*/  @P0 BRA `(.L_x_130) ;  /* 0x0000000000280947 */ /* 0x000fea0003800000 */
[----:B------:R-:W3:Y:S01]  /*7940*/  LDCU.64 UR6, c[0x0][0x348] ;  /* 0x00006900ff0677ac */ /* 0x000ee20008000a00 */
[----:B------:R-:W-:Y:S01]  /*7950*/  UIADD3 UR4, UPT, UPT, UR44, 0x400, URZ ;  /* 0x000004002c047890 */ /* 0x000fe2000fffe0ff */
[----:B------:R-:W-:Y:S05]  /*7960*/  UMOV UR51, UR36 ;  /* 0x0000002400337c82 */ /* 0x000fea0008000000 */
[----:B------:R-:W-:Y:S04]  /*7970*/  MOV R87, UR4 ;  /* 0x0000000400577c02 */ /* 0x000fe80008000f00 */
[----:B------:R-:W-:Y:S01]  /*7980*/  R2UR UR48, R87 ;  /* 0x00000000573072ca */ /* 0x000fe200000e0000 */
[----:B---3--:R-:W-:Y:S04]  /*7990*/  UIADD3 UR4, UP0, UPT, UR6, 0x680, URZ ;  /* 0x0000068006047890 */ /* 0x008fe8000ff1e0ff */
[----:B------:R-:W-:Y:S09]  /*79a0*/  UIADD3.X UR5, UPT, UPT, URZ, UR7, URZ, UP0, !UPT ;  /* 0x00000007ff057290 */ /* 0x000ff200087fe4ff */
[----:B------:R3:W-:Y:S01]  /*79b0*/  UTMASTG.3D [UR48], [UR4] ;  /* 0x00000030040073b5 */ /* 0x0007e20008010000 */
[----:B------:R0:W-:Y:S01]  /*79c0*/  UTMACMDFLUSH ;  /* 0x00000000000079b7 */ /* 0x0001e20000000000 */
[----:B---3--:R-:W-:Y:S04]  /*79d0*/  DEPBAR.LE SB0, 0x1 ;  /* 0x000080400000791a */ /* 0x008fe80000000000 */
.L_x_130:
[----:B------:R-:W-:Y:S05]  /*79e0*/  BSYNC.RECONVERGENT B0 ;  /* 0x0000000000007941 */ /* 0x000fea0003800200 */
.L_x_129:
[----:B------:R-:W-:Y:S01]  /*79f0*/  BAR.SYNC.DEFER_BLOCKING 0x1, 0x80 ;  /* 0x0042000000007b1d */ /* 0x000fe20000010000 */
[----:B------:R-:W-:Y:S01]  /*7a00*/  ISETP.NE.AND P1, PT, R99, RZ, PT ;  /* 0x000000ff6300720c */ /* 0x000fe20003f25270 */
[----:B------:R-:W-:Y:S01]  /*7a10*/  UISETP.NE.AND UP0, UPT, UR47, URZ, UPT ;  /* 0x000000ff2f00728c */ /* 0x000fe2000bf05270 */
[----:B------:R-:W-:Y:S11]  /*7a20*/  LEA R3, R47, UR44, 0x3 ;  /* 0x0000002c2f037c11 */ /* 0x000ff6000f8e18ff */
[----:B------:R-:W-:Y:S01]  /*7a30*/  @P1 SHF.L.U32 R4, R93, 0x1f, RZ ;  /* 0x0000001f5d041819 */ /* 0x000fe200000006ff */
[----:B------:R-:W-:Y:S06]  /*7a40*/  BRA.U !UP0, `(.L_x_131) ;  /* 0x0000000108247547 */ /* 0x000fec000b800000 */
[----:B------:R-:W3:Y:S01]  /*7a50*/  S2R R0, SR_CgaCtaId ;  /* 0x0000000000007919 */ /* 0x000ee20000008800 */
[----:B------:R-:W-:Y:S01]  /*7a60*/  IMAD.U32 R2, RZ, RZ, UR46 ;  /* 0x0000002eff027e24 */ /* 0x000fe2000f8e00ff */
[----:B------:R-:W-:Y:S04]  /*7a70*/  UIADD3 UR4, UPT, UPT, UR46, 0x1, URZ ;  /* 0x000000012e047890 */ /* 0x000fe8000fffe0ff */
[----:B------:R-:W-:Y:S01]  /*7a80*/  @P1 LEA R2, R2, UR44, 0x3 ;  /* 0x0000002c02021c11 */ /* 0x000fe2000f8e18ff */
[----:B------:R-:W-:Y:S04]  /*7a90*/  UISETP.NE.AND UP0, UPT, UR4, 0x4, UPT ;  /* 0x000000040400788c */ /* 0x000fe8000bf05270 */
[----:B------:R-:W-:Y:S01]  /*7aa0*/  @P1 VIADD R5, R2, 0x120 ;  /* 0x0000012002051836 */ /* 0x000fe20000000000 */
[----:B------:R-:W-:Y:S04]  /*7ab0*/  USEL UR46, UR4, URZ, UP0 ;  /* 0x000000ff042e7287 */ /* 0x000fe80008000000 */
[----:B---3--:R-:W-:Y:S04]  /*7ac0*/  @P1 PRMT R0, R0, 0x654, R5 ;  /* 0x0000065400001816 */ /* 0x008fe80000000005 */
[----:B------:R3:W-:Y:S04]  /*7ad0*/  @P1 SYNCS.ARRIVE.TRANS64.RED.A1T0 RZ, [R0+URZ], RZ ;  /* 0x000000ff00ff19a7 */ /* 0x0007e800081004ff */
.L_x_131:
[----:B------:R-:W4:Y:S01]  /*7ae0*/  @P1 SYNCS.PHASECHK.TRANS64.TRYWAIT P0, [R3+URZ+0x100], R4 ;  /* 0x00010004030015a7 */ /* 0x000f2200080011ff */
[----:B------:R-:W-:Y:S01]  /*7af0*/  BSSY B1, `(.L_x_132) ;  /* 0x0000016000017945 */ /* 0x000fe20003800000 */
[----:B----4-:R-:W-:Y:S03]  /*7b00*/  @P1 SEL R46, RZ, 0x1, !P0 ;  /* 0x00000001ff2e1807 */ /* 0x010fe60004000000 */
[----:B------:R-:W-:Y:S05]  /*7b10*/  @!P1 BRA `(.L_x_133) ;  /* 0x00000000004c9947 */ /* 0x000fea0003800000 */
[----:B------:R-:W-:Y:S01]  /*7b20*/  ISETP.NE.AND P0, PT, R46, RZ, PT ;  /* 0x000000ff2e00720c */ /* 0x000fe20003f05270 */
[----:B------:R-:W-:Y:S01]  /*7b30*/  BSSY B0, `(.L_x_134) ;  /* 0x000000b000007945 */ /* 0x000fe20003800000 */
[----:B------:R-:W-:Y:S11]  /*7b40*/  ISETP.NE.AND P1, PT, R60, RZ, PT ;  /* 0x000000ff3c00720c */ /* 0x000ff60003f25270 */
[----:B------:R-:W-:Y:S02]  /*7b50*/  @!UPT UIADD3 URZ, UPT, UPT, URZ, URZ, URZ ;  /* 0x000000fffffff290 */ /* 0x000fe4000fffe0ff */
[C---:B------:R-:W-:Y:S01]  /*7b60*/  @P1 IMAD R6, R47.reuse, 0x2000, R96 ;  /* 0x000020002f061824 */ /* 0x040fe200078e0260 */
[C---:B------:R-:W-:Y:S01]  /*7b70*/  @P1 LEA R4, R47.reuse, R94, 0xd ;  /* 0x0000005e2f041211 */ /* 0x040fe200078e68ff */
[C---:B------:R-:W-:Y:S02]  /*7b80*/  @P1 IMAD R5, R47.reuse, 0x2000, R95 ;  /* 0x000020002f051824 */ /* 0x040fe400078e025f */
[----:B------:R-:W-:Y:S01]  /*7b90*/  @P1 IMAD R2, R47, 0x2000, R90 ;  /* 0x000020002f021824 */ /* 0x000fe200078e025a */
[----:B------:R-:W-:Y:S06]  /*7ba0*/  @P0 BRA `(.L_x_135) ;  /* 0x00000000000c0947 */ /* 0x000fec0003800000 */
[----:B---3--:R-:W-:Y:S04]  /*7bb0*/  SHF.L.U32 R0, R93, 0x1f, RZ ;  /* 0x0000001f5d007819 */ /* 0x008fe800000006ff */
[----:B------:R-:W3:Y:S02]  /*7bc0*/  SYNCS.PHASECHK.TRANS64.TRYWAIT P0, [R3+URZ+0x100], R0 ;  /* 0x00010000030075a7 */ /* 0x000ee400080011ff */
[----:B---3--:R-:W-:Y:S05]  /*7bd0*/  @!P0 BRA `(.L_x_136) ;  /* 0x0000003400e48947 */ /* 0x008fea0003800000 */
.L_x_135:
[----:B------:R-:W-:Y:S05]  /*7be0*/  BSYNC B0 ;  /* 0x0000000000007941 */ /* 0x000fea0003800000 */
.L_x_134:
[----:B------:R-:W-:Y:S02]  /*7bf0*/  ISETP.NE.AND P0, PT, R60, RZ, PT ;  /* 0x000000ff3c00720c */ /* 0x000fe40003f05270 */
[----:B------:R-:W-:Y:S11]  /*7c00*/  IADD3 R47, PT, PT, R47, 0x1, RZ ;  /* 0x000000012f2f7810 */ /* 0x000ff60007ffe0ff */
[----:B------:R4:W1:Y:S04]  /*7c10*/  @P0 LDS.128 R48, [R6] ;  /* 0x0000000006300984 */ /* 0x0008680000000c00 */
[----:B------:R4:W1:Y:S04]  /*7c20*/  @P0 LDS.128 R56, [R5+0x10] ;  /* 0x0000100005380984 */ /* 0x0008680000000c00 */
[----:B------:R4:W1:Y:S04]  /*7c30*/  @P0 LDS.128 R64, [R4+0x20] ;  /* 0x0000200004400984 */ /* 0x0008680000000c00 */
[----:B------:R4:W1:Y:S02]  /*7c40*/  @P0 LDS.128 R72, [R2+0x30] ;  /* 0x0000300002480984 */ /* 0x0008640000000c00 */
.L_x_133:
[----:B------:R-:W-:Y:S05]  /*7c50*/  BSYNC B1 ;  /* 0x0000000000017941 */ /* 0x000fea0003800000 */
.L_x_132:
[----:B---3--:R-:W-:Y:S05]  /*7c60*/  VIADD R0, R39, 0x20 ;  /* 0x0000002027007836 */ /* 0x008fea0000000000 */
[----:B------:R-:W-:Y:S04]  /*7c70*/  SHF.R.U32.HI R0, RZ, 0x15, R0 ;  /* 0x00000015ff007819 */ /* 0x000fe80000011600 */
[----:B------:R-:W-:Y:S11]  /*7c80*/  LOP3.LUT P0, RZ, R0, 0x3, R85, 0x48, !PT ;  /* 0x0000000300ff7812 */ /* 0x000ff60007804855 */
[----:B------:R-:W-:Y:S02]  /*7c90*/  @!UPT UIADD3 URZ, UPT, UPT, URZ, URZ, URZ ;  /* 0x000000fffffff290 */ /* 0x000fe4000fffe0ff */
[----:B------:R-:W-:Y:S05]  /*7ca0*/  @!P0 BRA `(.L_x_137) ;  /* 0x0000000000408947 */ /* 0x000fea0003800000 */
[----:B------:R-:W3:Y:S01]  /*7cb0*/  LDCU.64 UR8, c[0x4][0x70] ;  /* 0x01000e00ff0877ac */ /* 0x000ee20008000a00 */
[----:B------:R-:W-:Y:S01]  /*7cc0*/  MOV R3, 0x0 ;  /* 0x0000000000037802 */ /* 0x000fe20000000f00 */
[----:B------:R-:W-:Y:S02]  /*7cd0*/  HFMA2 R12, -RZ, RZ, 0, 5.9604644775390625e-08 ;  /* 0x00000001ff0c7431 */ /* 0x000fe400000001ff */
[----:B------:R-:W-:Y:S02]  /*7ce0*/  IMAD.MOV.U32 R8, RZ, RZ, 0x192 ;  /* 0x00000192ff087424 */ /* 0x000fe400078e00ff */
[----:B------:R-:W-:Y:S01]  /*7cf0*/  IMAD.MOV.U32 R13, RZ, RZ, RZ ;  /* 0x000000ffff0d7224 */ /* 0x000fe200078e00ff */
[----:B------:R-:W5:Y:S01]  /*7d00*/  LDCU.64 UR6, c[0x4][0x78] ;  /* 0x01000f00ff0677ac */ /* 0x000f620008000a00 */
[----:B----4-:R-:W4:Y:S01]  /*7d10*/  LDC.64 R2, c[0x4][R3] ;  /* 0x0100000003027b82 */ /* 0x010f220000000a00 */
[----:B------:R-:W2:Y:S01]  /*7d20*/  LDCU.64 UR4, c[0x4][0x10] ;  /* 0x01000200ff0477ac */ /* 0x000ea20008000a00 */
[----:B---3--:R-:W-:Y:S01]  /*7d30*/  MOV R5, UR9 ;  /* 0x0000000900057c02 */ /* 0x008fe20008000f00 */
[----:B------:R-:W-:Y:S01]  /*7d40*/  IMAD.U32 R4, RZ, RZ, UR8 ;  /* 0x00000008ff047e24 */ /* 0x000fe2000f8e00ff */
[----:B-----5:R-:W-:Y:S01]  /*7d50*/  MOV R7, UR7 ;  /* 0x0000000700077c02 */ /* 0x020fe20008000f00 */
[----:B------:R-:W-:Y:S01]  /*7d60*/  IMAD.U32 R6, RZ, RZ, UR6 ;  /* 0x00000006ff067e24 */ /* 0x000fe2000f8e00ff */
[----:B--2---:R-:W-:Y:S01]  /*7d70*/  MOV R11, UR5 ;  /* 0x00000005000b7c02 */ /* 0x004fe20008000f00 */
[----:B------:R-:W-:Y:S02]  /*7d80*/  IMAD.U32 R10, RZ, RZ, UR4 ;  /* 0x00000004ff0a7e24 */ /* 0x000fe4000f8e00ff */
[----:B------:R-:W-:Y:S07]  /*7d90*/  LEPC R20, `(.L_x_137) ;  /* 0x000000001014794e */ /* 0x000fee0000000000 */
[----:B-1--4-:R-:W-:Y:S05]  /*7da0*/  CALL.ABS.NOINC R2 ;  /* 0x0000000002007343 */ /* 0x012fea0003c00000 */
.L_x_137:
[----:B------:R-:W-:Y:S05]  /*7db0*/  WARPSYNC.ALL ;  /* 0x0000000000007948 */ /* 0x000fea0003800000 */
[----:B------:R-:W-:Y:S01]  /*7dc0*/  R2UR UR4, R39 ;  /* 0x00000000270472ca */ /* 0x000fe200000e0000 */
[--C-:B-1----:R-:W-:Y:S01]  /*7dd0*/  HADD2.F32 R40, -RZ, R48.reuse.H0_H0 ;  /* 0x20000030ff287230 */ /* 0x102fe20000004100 */
[----:B------:R-:W1:Y:S01]  /*7de0*/  S2R R101, SR_CgaCtaId ;  /* 0x0000000000657919 */ /* 0x000e620000008800 */
[----:B------:R-:W-:Y:S01]  /*7df0*/  HADD2.F32 R43, -RZ, R48.H1_H1 ;  /* 0x30000030ff2b7230 */ /* 0x000fe20000004100 */
[----:B------:R-:W-:Y:S01]  /*7e00*/  ISETP.NE.AND P6, PT, R99, RZ, PT ;  /* 0x000000ff6300720c */ /* 0x000fe20003fc5270 */
[----:B------:R-:W-:Y:S01]  /*7e10*/  HADD2.F32 R42, -RZ, R49.H1_H1 ;  /* 0x30000031ff2a7230 */ /* 0x000fe20000004100 */
[----:B------:R-:W-:Y:S01]  /*7e20*/  ISETP.NE.AND P0, PT, R98, RZ, PT ;  /* 0x000000ff6200720c */ /* 0x000fe20003f05270 */
[--C-:B------:R-:W-:Y:S01]  /*7e30*/  HADD2.F32 R44, -RZ, R50.reuse.H1_H1 ;  /* 0x30000032ff2c7230 */ /* 0x100fe20000004100 */
[----:B------:R-:W-:Y:S01]  /*7e40*/  MOV R61, UR46 ;  /* 0x0000002e003d7c02 */ /* 0x000fe20008000f00 */
[----:B------:R-:W-:Y:S01]  /*7e50*/  HADD2.F32 R45, -RZ, R59.H0_H0 ;  /* 0x2000003bff2d7230 */ /* 0x000fe20000004100 */
[----:B------:R-:W-:Y:S01]  /*7e60*/  BSSY.RECONVERGENT B0, `(.L_x_138) ;  /* 0x0000088000007945 */ /* 0x000fe20003800200 */
[----:B------:R-:W-:Y:S02]  /*7e70*/  LEA R62, R47, UR44, 0x3 ;  /* 0x0000002c2f3e7c11 */ /* 0x000fe4000f8e18ff */
[----:B----4-:R-:W3:Y:S04]  /*7e80*/  LDTM.x32 R4, tmem[UR4+0x20] ;  /* 0x00002004000479ee */ /* 0x010ee800082c0000 */
[----:B------:R-:W-:Y:S04]  /*7e90*/  @P6 LEA R61, R61, UR44, 0x3 ;  /* 0x0000002c3d3d6c11 */ /* 0x000fe8000f8e18ff */
[----:B------:R-:W-:Y:S02]  /*7ea0*/  @P6 IADD3 R102, PT, PT, R61, 0x120, RZ ;  /* 0x000001203d666810 */ /* 0x000fe40007ffe0ff */
[----:B------:R-:W-:Y:S01]  /*7eb0*/  @P6 SHF.L.U32 R61, R93, 0x1f, RZ ;  /* 0x0000001f5d3d6819 */ /* 0x000fe200000006ff */
[C---:B---3--:R-:W-:Y:S01]  /*7ec0*/  FMUL R0, R38.reuse, R4 ;  /* 0x0000000426007220 */ /* 0x048fe20000400000 */
[C---:B------:R-:W-:Y:S01]  /*7ed0*/  FMUL R2, R38.reuse, R5 ;  /* 0x0000000526027220 */ /* 0x040fe20000400000 */
[C---:B------:R-:W-:Y:S01]  /*7ee0*/  FMUL R3, R38.reuse, R6 ;  /* 0x0000000626037220 */ /* 0x040fe20000400000 */
[C---:B------:R-:W-:Y:S01]  /*7ef0*/  FMUL R7, R38.reuse, R7 ;  /* 0x0000000726077220 */ /* 0x040fe20000400000 */
[C---:B------:R-:W-:Y:S01]  /*7f00*/  FFMA R0, R41.reuse, R40, R0 ;  /* 0x0000002829007223 */ /* 0x040fe20000000000 */
[----:B------:R-:W-:Y:S02]  /*7f10*/  HADD2.F32 R40, -RZ, R49.H0_H0 ;  /* 0x20000031ff287230 */ /* 0x000fe40000004100 */
[C---:B------:R-:W-:Y:S01]  /*7f20*/  FFMA R2, R41.reuse, R43, R2 ;  /* 0x0000002b29027223 */ /* 0x040fe20000000002 */
[C---:B------:R-:W-:Y:S01]  /*7f30*/  FMUL R4, R38.reuse, R8 ;  /* 0x0000000826047220 */ /* 0x040fe20000400000 */
[--C-:B------:R-:W-:Y:S02]  /*7f40*/  HADD2.F32 R43, -RZ, R51.reuse.H0_H0 ;  /* 0x20000033ff2b7230 */ /* 0x100fe40000004100 */
[----:B------:R-:W-:Y:S01]  /*7f50*/  FMUL R5, R38, R9 ;  /* 0x0000000926057220 */ /* 0x000fe20000400000 */
[C---:B------:R-:W-:Y:S01]  /*7f60*/  FFMA R3, R41.reuse, R40, R3 ;  /* 0x0000002829037223 */ /* 0x040fe20000000003 */
[----:B------:R-:W-:Y:S01]  /*7f70*/  HADD2.F32 R40, -RZ, R50.H0_H0 ;  /* 0x20000032ff287230 */ /* 0x000fe20000004100 */
[----:B------:R-:W-:Y:S01]  /*7f80*/  F2FP.F16.F32.PACK_AB R52, R2, R0 ;  /* 0x000000000234723e */ /* 0x000fe200000000ff */
[C---:B------:R-:W-:Y:S01]  /*7f90*/  FFMA R7, R41.reuse, R42, R7 ;  /* 0x0000002a29077223 */ /* 0x040fe20000000007 */
[----:B------:R-:W-:Y:S02]  /*7fa0*/  HADD2.F32 R42, -RZ, R51.H1_H1 ;  /* 0x30000033ff2a7230 */ /* 0x000fe40000004100 */
[C---:B------:R-:W-:Y:S01]  /*7fb0*/  FMUL R6, R38.reuse, R10 ;  /* 0x0000000a26067220 */ /* 0x040fe20000400000 */
[C---:B------:R-:W-:Y:S01]  /*7fc0*/  FFMA R4, R41.reuse, R40, R4 ;  /* 0x0000002829047223 */ /* 0x040fe20000000004 */
[----:B------:R-:W-:Y:S01]  /*7fd0*/  FFMA R5, R41, R44, R5 ;  /* 0x0000002c29057223 */ /* 0x000fe20000000005 */
[----:B------:R-:W-:Y:S01]  /*7fe0*/  F2FP.F16.F32.PACK_AB R53, R7, R3 ;  /* 0x000000030735723e */ /* 0x000fe200000000ff */
[----:B------:R-:W-:Y:S01]  /*7ff0*/  FFMA R6, R41, R43, R6 ;  /* 0x0000002b29067223 */ /* 0x000fe20000000006 */
[C---:B------:R-:W-:Y:S01]  /*8000*/  FMUL R11, R38.reuse, R11 ;  /* 0x0000000b260b7220 */ /* 0x040fe20000400000 */
[--C-:B------:R-:W-:Y:S01]  /*8010*/  HADD2.F32 R40, -RZ, R56.reuse.H0_H0 ;  /* 0x20000038ff287230 */ /* 0x100fe20000004100 */
[----:B------:R-:W-:Y:S01]  /*8020*/  F2FP.F16.F32.PACK_AB R54, R5, R4 ;  /* 0x000000040536723e */ /* 0x000fe200000000ff */
[C---:B------:R-:W-:Y:S01]  /*8030*/  FMUL R8, R38.reuse, R12 ;  /* 0x0000000c26087220 */ /* 0x040fe20000400000 */
[C---:B------:R-:W-:Y:S01]  /*8040*/  FFMA R11, R41.reuse, R42, R11 ;  /* 0x0000002a290b7223 */ /* 0x040fe2000000000b */
[----:B------:R-:W-:Y:S02]  /*8050*/  HADD2.F32 R42, -RZ, R56.H1_H1 ;  /* 0x30000038ff2a7230 */ /* 0x000fe40000004100 */
[C---:B------:R-:W-:Y:S01]  /*8060*/  FMUL R9, R38.reuse, R13 ;  /* 0x0000000d26097220 */ /* 0x040fe20000400000 */
[--C-:B------:R-:W-:Y:S02]  /*8070*/  HADD2.F32 R43, -RZ, R57.reuse.H0_H0 ;  /* 0x20000039ff2b7230 */ /* 0x100fe40000004100 */
[----:B------:R-:W-:Y:S01]  /*8080*/  FFMA R8, R41, R40, R8 ;  /* 0x0000002829087223 */ /* 0x000fe20000000008 */
[----:B------:R-:W-:Y:S01]  /*8090*/  F2FP.F16.F32.PACK_AB R55, R11, R6 ;  /* 0x000000060b37723e */ /* 0x000fe200000000ff */
[----:B------:R-:W-:Y:S01]  /*80a0*/  FFMA R9, R41, R42, R9 ;  /* 0x0000002a29097223 */ /* 0x000fe20000000009 */
[C---:B------:R-:W-:Y:S01]  /*80b0*/  FMUL R10, R38.reuse, R14 ;  /* 0x0000000e260a7220 */ /* 0x040fe20000400000 */
[----:B------:R-:W-:Y:S02]  /*80c0*/  HADD2.F32 R40, -RZ, R57.H1_H1 ;  /* 0x30000039ff287230 */ /* 0x000fe40000004100 */
[C---:B------:R-:W-:Y:S01]  /*80d0*/  FMUL R15, R38.reuse, R15 ;  /* 0x0000000f260f7220 */ /* 0x040fe20000400000 */
[----:B------:R3:W-:Y:S01]  /*80e0*/  STS.128 [R96+0x2000], R52 ;  /* 0x0020003460007388 */ /* 0x0007e20000000c00 */
[----:B------:R-:W-:Y:S01]  /*80f0*/  F2FP.F16.F32.PACK_AB R68, R9, R8 ;  /* 0x000000080944723e */ /* 0x000fe200000000ff */
[C---:B------:R-:W-:Y:S01]  /*8100*/  FFMA R10, R41.reuse, R43, R10 ;  /* 0x0000002b290a7223 */ /* 0x040fe2000000000a */
[--C-:B------:R-:W-:Y:S02]  /*8110*/  HADD2.F32 R43, -RZ, R58.reuse.H0_H0 ;  /* 0x2000003aff2b7230 */ /* 0x100fe40000004100 */
[----:B------:R-:W-:Y:S01]  /*8120*/  FFMA R15, R41, R40, R15 ;  /* 0x00000028290f7223 */ /* 0x000fe2000000000f */
[C---:B------:R-:W-:Y:S01]  /*8130*/  FMUL R12, R38.reuse, R16 ;  /* 0x00000010260c7220 */ /* 0x040fe20000400000 */
[----:B------:R-:W-:Y:S02]  /*8140*/  HADD2.F32 R42, -RZ, R58.H1_H1 ;  /* 0x3000003aff2a7230 */ /* 0x000fe40000004100 */
[C---:B------:R-:W-:Y:S01]  /*8150*/  FMUL R13, R38.reuse, R17 ;  /* 0x00000011260d7220 */ /* 0x040fe20000400000 */
[C---:B------:R-:W-:Y:S01]  /*8160*/  FMUL R14, R38.reuse, R18 ;  /* 0x00000012260e7220 */ /* 0x040fe20000400000 */
[----:B------:R-:W-:Y:S01]  /*8170*/  F2FP.F16.F32.PACK_AB R69, R15, R10 ;  /* 0x0000000a0f45723e */ /* 0x000fe200000000ff */
[C---:B------:R-:W-:Y:S01]  /*8180*/  FFMA R12, R41.reuse, R43, R12 ;  /* 0x0000002b290c7223 */ /* 0x040fe2000000000c */
[----:B------:R-:W-:Y:S02]  /*8190*/  HADD2.F32 R40, -RZ, R59.H1_H1 ;  /* 0x3000003bff287230 */ /* 0x000fe40000004100 */
[C---:B------:R-:W-:Y:S01]  /*81a0*/  FFMA R13, R41.reuse, R42, R13 ;  /* 0x0000002a290d7223 */ /* 0x040fe2000000000d */
[C---:B------:R-:W-:Y:S01]  /*81b0*/  FMUL R19, R38.reuse, R19 ;  /* 0x0000001326137220 */ /* 0x040fe20000400000 */
[--C-:B------:R-:W-:Y:S02]  /*81c0*/  HADD2.F32 R43, -RZ, R64.reuse.H0_H0 ;  /* 0x20000040ff2b7230 */ /* 0x100fe40000004100 */
[C---:B------:R-:W-:Y:S01]  /*81d0*/  FMUL R16, R38.reuse, R20 ;  /* 0x0000001426107220 */ /* 0x040fe20000400000 */
[----:B------:R-:W-:Y:S02]  /*81e0*/  HADD2.F32 R42, -RZ, R64.H1_H1 ;  /* 0x30000040ff2a7230 */ /* 0x000fe40000004100 */
[C---:B------:R-:W-:Y:S01]  /*81f0*/  FMUL R17, R38.reuse, R21 ;  /* 0x0000001526117220 */ /* 0x040fe20000400000 */
[C---:B------:R-:W-:Y:S01]  /*8200*/  FFMA R14, R41.reuse, R45, R14 ;  /* 0x0000002d290e7223 */ /* 0x040fe2000000000e */
[C---:B------:R-:W-:Y:S01]  /*8210*/  FFMA R19, R41.reuse, R40, R19 ;  /* 0x0000002829137223 */ /* 0x040fe20000000013 */
[--C-:B------:R-:W-:Y:S02]  /*8220*/  HADD2.F32 R45, -RZ, R65.reuse.H0_H0 ;  /* 0x20000041ff2d7230 */ /* 0x100fe40000004100 */
[C---:B------:R-:W-:Y:S01]  /*8230*/  FFMA R16, R41.reuse, R43, R16 ;  /* 0x0000002b29107223 */ /* 0x040fe20000000010 */
[C---:B------:R-:W-:Y:S01]  /*8240*/  FMUL R18, R38.reuse, R22 ;  /* 0x0000001626127220 */ /* 0x040fe20000400000 */
[----:B------:R-:W-:Y:S02]  /*8250*/  HADD2.F32 R40, -RZ, R65.H1_H1 ;  /* 0x30000041ff287230 */ /* 0x000fe40000004100 */
[C---:B------:R-:W-:Y:S01]  /*8260*/  FFMA R17, R41.reuse, R42, R17 ;  /* 0x0000002a29117223 */ /* 0x040fe20000000011 */
[C---:B------:R-:W-:Y:S01]  /*8270*/  FMUL R23, R38.reuse, R23 ;  /* 0x0000001726177220 */ /* 0x040fe20000400000 */
[--C-:B------:R-:W-:Y:S02]  /*8280*/  HADD2.F32 R42, -RZ, R66.reuse.H0_H0 ;  /* 0x20000042ff2a7230 */ /* 0x100fe40000004100 */
[C---:B------:R-:W-:Y:S01]  /*8290*/  FMUL R20, R38.reuse, R24 ;  /* 0x0000001826147220 */ /* 0x040fe20000400000 */
[C---:B------:R-:W-:Y:S01]  /*82a0*/  FFMA R18, R41.reuse, R45, R18 ;  /* 0x0000002d29127223 */ /* 0x040fe20000000012 */
        /* <DEDUP_REMOVED lines=11> */
[----:B------:R-:W-:Y:S01]  /*8360*/  FFMA R27, R41, R42, R27 ;  /* 0x0000002a291b7223 */ /* 0x000fe2000000001b */
        /* <DEDUP_REMOVED lines=17> */
[--C-:B------:R-:W-:Y:S02]  /*8480*/  HADD2.F32 R45, -RZ, R75.reuse.H0_H0 ;  /* 0x2000004bff2d7230 */ /* 0x100fe40000004100 */
[C---:B------:R-:W-:Y:S01]  /*8490*/  FMUL R30, R38.reuse, R34 ;  /* 0x00000022261e7220 */ /* 0x040fe20000400000 */
[----:B------:R-:W-:Y:S02]  /*84a0*/  HADD2.F32 R44, -RZ, R75.H1_H1 ;  /* 0x3000004bff2c7230 */ /* 0x000fe40000004100 */
[----:B------:R-:W-:Y:S01]  /*84b0*/  FFMA R31, R41, R40, R31 ;  /* 0x00000028291f7223 */ /* 0x000fe2000000001f */
[----:B------:R-:W-:Y:S01]  /*84c0*/  FMUL R35, R38, R35 ;  /* 0x0000002326237220 */ /* 0x000fe20000400000 */
[----:B---3--:R-:W-:Y:S01]  /*84d0*/  F2FP.F16.F32.PACK_AB R52, R17, R16 ;  /* 0x000000101134723e */ /* 0x008fe200000000ff */
        /* <DEDUP_REMOVED lines=11> */
[----:B------:R-:W-:Y:S02]  /*8590*/  F2FP.F16.F32.PACK_AB R107, R35, R30 ;  /* 0x0000001e236b723e */ /* 0x000fe400000000ff */
[----:B-1----:R-:W-:Y:S03]  /*85a0*/  @P6 PRMT R102, R101, 0x654, R102 ;  /* 0x0000065465666816 */ /* 0x002fe60000000066 */
[----:B------:R4:W-:Y:S01]  /*85b0*/  STS.128 [R90+0x2030], R104 ;  /* 0x002030685a007388 */ /* 0x0009e20000000c00 */
[----:B------:R-:W-:Y:S01]  /*85c0*/  @!PT LDS RZ, [RZ] ;  /* 0x00000000fffff984 */ /* 0x000fe20000000800 */
[----:B------:R-:W-:Y:S01]  /*85d0*/  @!PT LDS RZ, [RZ] ;  /* 0x00000000fffff984 */ /* 0x000fe20000000800 */
[----:B------:R-:W-:Y:S01]  /*85e0*/  @!PT LDS RZ, [RZ] ;  /* 0x00000000fffff984 */ /* 0x000fe20000000800 */
[----:B------:R-:W-:Y:S01]  /*85f0*/  @!PT LDS RZ, [RZ] ;  /* 0x00000000fffff984 */ /* 0x000fe20000000800 */
[----:B------:R1:W-:Y:S07]  /*8600*/  MEMBAR.ALL.CTA ;  /* 0x0000000000007992 */ /* 0x0003ee0000008000 */
[----:B-1----:R-:W1:Y:S02]  /*8610*/  FENCE.VIEW.ASYNC.S ;  /* 0x00000000000073c6 */ /* 0x002e640000000000 */
[----:B-1----:R-:W-:Y:S06]  /*8620*/  BAR.SYNC.DEFER_BLOCKING 0x1, 0x80 ;  /* 0x0042000000007b1d */ /* 0x002fec0000010000 */
[----:B------:R-:W-:Y:S05]  /*8630*/  @P0 BRA `(.L_x_139) ;  /* 0x0000000000280947 */ /* 0x000fea0003800000 */
[----:B------:R-:W1:Y:S01]  /*8640*/  LDCU.64 UR6, c[0x0][0x348] ;  /* 0x00006900ff0677ac */ /* 0x000e620008000a00 */
[----:B------:R-:W-:Y:S02]  /*8650*/  UIADD3 UR9, UPT, UPT, UR49, 0x20, URZ ;  /* 0x0000002031097890 */ /* 0x000fe4000fffe0ff */
[----:B------:R-:W-:Y:S01]  /*8660*/  UIADD3 UR8, UPT, UPT, UR44, 0x2400, URZ ;  /* 0x000024002c087890 */ /* 0x000fe2000fffe0ff */
[----:B------:R-:W-:Y:S01]  /*8670*/  UMOV UR10, UR50 ;  /* 0x00000032000a7c82 */ /* 0x000fe20008000000 */
[----:B------:R-:W-:Y:S01]  /*8680*/  UMOV UR11, UR36 ;  /* 0x00000024000b7c82 */ /* 0x000fe20008000000 */
[----:B-1----:R-:W-:Y:S04]  /*8690*/  UIADD3 UR4, UP0, UPT, UR6, 0x680, URZ ;  /* 0x0000068006047890 */ /* 0x002fe8000ff1e0ff */
[----:B------:R-:W-:Y:S09]  /*86a0*/  UIADD3.X UR5, UPT, UPT, URZ, UR7, URZ, UP0, !UPT ;  /* 0x00000007ff057290 */ /* 0x000ff200087fe4ff */
[----:B------:R1:W-:Y:S01]  /*86b0*/  UTMASTG.3D [UR8], [UR4] ;  /* 0x00000008040073b5 */ /* 0x0003e20008010000 */
[----:B------:R0:W-:Y:S01]  /*86c0*/  UTMACMDFLUSH ;  /* 0x00000000000079b7 */ /* 0x0001e20000000000 */
[----:B-1----:R-:W-:Y:S04]  /*86d0*/  DEPBAR.LE SB0, 0x1 ;  /* 0x000080400000791a */ /* 0x002fe80000000000 */
.L_x_139:
[----:B------:R-:W-:Y:S05]  /*86e0*/  BSYNC.RECONVERGENT B0 ;  /* 0x0000000000007941 */ /* 0x000fea0003800200 */
.L_x_138:
[----:B------:R-:W-:Y:S01]  /*86f0*/  BAR.SYNC.DEFER_BLOCKING 0x1, 0x80 ;  /* 0x0042000000007b1d */ /* 0x000fe20000010000 */
[----:B------:R-:W-:Y:S04]  /*8700*/  UIADD3 UR4, UPT, UPT, UR46, 0x1, URZ ;  /* 0x000000012e047890 */ /* 0x000fe8000fffe0ff */
[----:B------:R-:W-:Y:S04]  /*8710*/  UISETP.NE.AND UP0, UPT, UR4, 0x4, UPT ;  /* 0x000000040400788c */ /* 0x000fe8000bf05270 */
[----:B------:R-:W-:Y:S01]  /*8720*/  USEL UR45, UR4, URZ, UP0 ;  /* 0x000000ff042d7287 */ /* 0x000fe20008000000 */
[----:B------:R1:W-:Y:S01]  /*8730*/  @P6 SYNCS.ARRIVE.TRANS64.RED.A1T0 RZ, [R102+URZ], RZ ;  /* 0x000000ff66ff69a7 */ /* 0x0003e200081004ff */
[----:B------:R-:W-:Y:S01]  /*8740*/  BSSY B1, `(.L_x_140) ;  /* 0x0000017000017945 */ /* 0x000fe20003800000 */
[----:B------:R-:W3:Y:S02]  /*8750*/  @P6 SYNCS.PHASECHK.TRANS64.TRYWAIT P0, [R62+URZ+0x100], R61 ;  /* 0x0001003d3e0065a7 */ /* 0x000ee400080011ff */
[----:B---3--:R-:W-:Y:S01]  /*8760*/  @P6 SEL R46, RZ, 0x1, !P0 ;  /* 0x00000001ff2e6807 */ /* 0x008fe20004000000 */
[----:B-1----:R-:W-:Y:S06]  /*8770*/  @!P6 BRA `(.L_x_141) ;  /* 0x00000000004ce947 */ /* 0x002fec0003800000 */
        /* <DEDUP_REMOVED lines=9> */
[----:B------:R-:W-:Y:S04]  /*8810*/  SHF.L.U32 R5, R93, 0x1f, RZ ;  /* 0x0000001f5d057819 */ /* 0x000fe800000006ff */
[----:B------:R-:W1:Y:S02]  /*8820*/  SYNCS.PHASECHK.TRANS64.TRYWAIT P0, [R62+URZ+0x100], R5 ;  /* 0x000100053e0075a7 */ /* 0x000e6400080011ff */
[----:B-1----:R-:W-:Y:S05]  /*8830*/  @!P0 BRA `(.L_x_144) ;  /* 0x0000002800e08947 */ /* 0x002fea0003800000 */
.L_x_143:
[----:B------:R-:W-:Y:S05]  /*8840*/  BSYNC B0 ;  /* 0x0000000000007941 */ /* 0x000fea0003800000 */
.L_x_142:
[----:B------:R-:W-:Y:S02]  /*8850*/  ISETP.NE.AND P0, PT, R60, RZ, PT ;  /* 0x000000ff3c00720c */ /* 0x000fe40003f05270 */
[----:B------:R-:W-:Y:S11]  /*8860*/  IADD3 R47, PT, PT, R47, 0x1, RZ ;  /* 0x000000012f2f7810 */ /* 0x000ff60007ffe0ff */
[----:B------:R3:W1:Y:S04]  /*8870*/  @P0 LDS.128 R48, [R4] ;  /* 0x0000000004300984 */ /* 0x0006680000000c00 */
[----:B------:R3:W1:Y:S04]  /*8880*/  @P0 LDS.128 R56, [R3+0x10] ;  /* 0x0000100003380984 */ /* 0x0006680000000c00 */
[----:B------:R3:W1:Y:S04]  /*8890*/  @P0 LDS.128 R64, [R2+0x20] ;  /* 0x0000200002400984 */ /* 0x0006680000000c00 */
[----:B------:R3:W1:Y:S02]  /*88a0*/  @P0 LDS.128 R72, [R0+0x30] ;  /* 0x0000300000480984 */ /* 0x0006640000000c00 */
.L_x_141:
[----:B------:R-:W-:Y:S05]  /*88b0*/  BSYNC B1 ;  /* 0x0000000000017941 */ /* 0x000fea0003800000 */
.L_x_140:
[----:B---3--:R-:W-:Y:S05]  /*88c0*/  VIADD R0, R39, 0x40 ;  /* 0x0000004027007836 */ /* 0x008fea0000000000 */
[----:B------:R-:W-:Y:S04]  /*88d0*/  SHF.R.U32.HI R0, RZ, 0x15, R0 ;  /* 0x00000015ff007819 */ /* 0x000fe80000011600 */
[----:B------:R-:W-:Y:S11]  /*88e0*/  LOP3.LUT P0, RZ, R0, 0x3, R85, 0x48, !PT ;  /* 0x0000000300ff7812 */ /* 0x000ff60007804855 */
[----:B------:R-:W-:Y:S02]  /*88f0*/  @!UPT UIADD3 URZ, UPT, UPT, URZ, URZ, URZ ;  /* 0x000000fffffff290 */ /* 0x000fe4000fffe0ff */
[----:B------:R-:W-:Y:S05]  /*8900*/  @!P0 BRA `(.L_x_145) ;  /* 0x0000000000408947 */ /* 0x000fea0003800000 */
[----:B------:R-:W1:Y:S01]  /*8910*/  LDCU.64 UR8, c[0x4][0x70] ;  /* 0x01000e00ff0877ac */ /* 0x000e620008000a00 */
[----:B------:R-:W-:Y:S01]  /*8920*/  MOV R3, 0x0 ;  /* 0x0000000000037802 */ /* 0x000fe20000000f00 */
[----:B------:R-:W-:Y:S02]  /*8930*/  HFMA2 R12, -RZ, RZ, 0, 5.9604644775390625e-08 ;  /* 0x00000001ff0c7431 */ /* 0x000fe400000001ff */
[----:B------:R-:W-:Y:S02]  /*8940*/  IMAD.MOV.U32 R8, RZ, RZ, 0x192 ;  /* 0x00000192ff087424 */ /* 0x000fe400078e00ff */
[----:B------:R-:W-:Y:S01]  /*8950*/  IMAD.MOV.U32 R13, RZ, RZ, RZ ;  /* 0x000000ffff0d7224 */ /* 0x000fe200078e00ff */
[----:B------:R-:W3:Y:S01]  /*8960*/  LDCU.64 UR6, c[0x4][0x78] ;  /* 0x01000f00ff0677ac */ /* 0x000ee20008000a00 */
[----:B------:R-:W2:Y:S01]  /*8970*/  LDC.64 R2, c[0x4][R3] ;  /* 0x0100000003027b82 */ /* 0x000ea20000000a00 */
[----:B------:R-:W5:Y:S01]  /*8980*/  LDCU.64 UR4, c[0x4][0x10] ;  /* 0x01000200ff0477ac */ /* 0x000f620008000a00 */
[----:B-1----:R-:W-:Y:S01]  /*8990*/  MOV R5, UR9 ;  /* 0x0000000900057c02 */ /* 0x002fe20008000f00 */
[----:B------:R-:W-:Y:S01]  /*89a0*/  IMAD.U32 R4, RZ, RZ, UR8 ;  /* 0x00000008ff047e24 */ /* 0x000fe2000f8e00ff */
[----:B---3--:R-:W-:Y:S01]  /*89b0*/  MOV R7, UR7 ;  /* 0x0000000700077c02 */ /* 0x008fe20008000f00 */
[----:B------:R-:W-:Y:S01]  /*89c0*/  IMAD.U32 R6, RZ, RZ, UR6 ;  /* 0x00000006ff067e24 */ /* 0x000fe2000f8e00ff */
[----:B-----5:R-:W-:Y:S01]  /*89d0*/  MOV R11, UR5 ;  /* 0x00000005000b7c02 */ /* 0x020fe20008000f00 */
[----:B------:R-:W-:Y:S02]  /*89e0*/  IMAD.U32 R10, RZ, RZ, UR4 ;  /* 0x00000004ff0a7e24 */ /* 0x000fe4000f8e00ff */
[----:B------:R-:W-:Y:S07]  /*89f0*/  LEPC R20, `(.L_x_145) ;  /* 0x000000001014794e */ /* 0x000fee0000000000 */
[----:B--2-4-:R-:W-:Y:S05]  /*8a00*/  CALL.ABS.NOINC R2 ;  /* 0x0000000002007343 */ /* 0x014fea0003c00000 */
.L_x_145:
[----:B------:R-:W-:Y:S05]  /*8a10*/  WARPSYNC.ALL ;  /* 0x0000000000007948 */ /* 0x000fea0003800000 */
[----:B------:R-:W-:Y:S01]  /*8a20*/  R2UR UR4, R39 ;  /* 0x00000000270472ca */ /* 0x000fe200000e0000 */
[--C-:B-1----:R-:W-:Y:S01]  /*8a30*/  HADD2.F32 R40, -RZ, R48.reuse.H0_H0 ;  /* 0x20000030ff287230 */ /* 0x102fe20000004100 */
[----:B------:R-:W-:Y:S01]  /*8a40*/  ISETP.NE.AND P6, PT, R99, RZ, PT ;  /* 0x000000ff6300720c */ /* 0x000fe20003fc5270 */
[----:B------:R-:W-:Y:S01]  /*8a50*/  HADD2.F32 R43, -RZ, R48.H1_H1 ;  /* 0x30000030ff2b7230 */ /* 0x000fe20000004100 */
[----:B------:R-:W-:Y:S01]  /*8a60*/  ISETP.NE.AND P0, PT, R98, RZ, PT ;  /* 0x000000ff6200720c */ /* 0x000fe20003f05270 */
[----:B------:R-:W-:Y:S01]  /*8a70*/  HADD2.F32 R42, -RZ, R49.H0_H0 ;  /* 0x20000031ff2a7230 */ /* 0x000fe20000004100 */
[----:B------:R-:W-:Y:S01]  /*8a80*/  MOV R61, UR45 ;  /* 0x0000002d003d7c02 */ /* 0x000fe20008000f00 */
[--C-:B------:R-:W-:Y:S01]  /*8a90*/  HADD2.F32 R45, -RZ, R51.reuse.H0_H0 ;  /* 0x20000033ff2d7230 */ /* 0x100fe20000004100 */
[----:B------:R-:W-:Y:S01]  /*8aa0*/  BSSY.RECONVERGENT B0, `(.L_x_146) ;  /* 0x0000089000007945 */ /* 0x000fe20003800200 */
[----:B------:R-:W-:Y:S04]  /*8ab0*/  HADD2.F32 R44, -RZ, R51.H1_H1 ;  /* 0x30000033ff2c7230 */ /* 0x000fe80000004100 */
[----:B------:R-:W1:Y:S02]  /*8ac0*/  LDTM.x32 R4, tmem[UR4+0x40] ;  /* 0x00004004000479ee */ /* 0x000e6400082c0000 */
[----:B------:R-:W-:Y:S02]  /*8ad0*/  @P6 LEA R61, R61, UR44, 0x3 ;  /* 0x0000002c3d3d6c11 */ /* 0x000fe4000f8e18ff */
[----:B------:R-:W-:Y:S02]  /*8ae0*/  @P6 SHF.L.U32 R102, R93, 0x1f, RZ ;  /* 0x0000001f5d666819 */ /* 0x000fe400000006ff */
[----:B------:R-:W-:Y:S02]  /*8af0*/  @P6 IADD3 R62, PT, PT, R61, 0x120, RZ ;  /* 0x000001203d3e6810 */ /* 0x000fe40007ffe0ff */
[----:B------:R-:W-:Y:S02]  /*8b00*/  LEA R61, R47, UR44, 0x3 ;  /* 0x0000002c2f3d7c11 */ /* 0x000fe4000f8e18ff */
[----:B------:R-:W-:Y:S01]  /*8b10*/  @P6 PRMT R62, R101, 0x654, R62 ;  /* 0x00000654653e6816 */ /* 0x000fe2000000003e */
[C---:B-1----:R-:W-:Y:S01]  /*8b20*/  FMUL R0, R38.reuse, R4 ;  /* 0x0000000426007220 */ /* 0x042fe20000400000 */
[C---:B------:R-:W-:Y:S01]  /*8b30*/  FMUL R2, R38.reuse, R5 ;  /* 0x0000000526027220 */ /* 0x040fe20000400000 */
[C---:B------:R-:W-:Y:S01]  /*8b40*/  FMUL R3, R38.reuse, R6 ;  /* 0x0000000626037220 */ /* 0x040fe20000400000 */
        /* <DEDUP_REMOVED lines=8> */
[----:B----4-:R-:W-:Y:S01]  /*8bd0*/  F2FP.F16.F32.PACK_AB R68, R2, R0 ;  /* 0x000000000244723e */ /* 0x010fe200000000ff */
[C---:B------:R-:W-:Y:S01]  /*8be0*/  FFMA R7, R41.reuse, R40, R7 ;  /* 0x0000002829077223 */ /* 0x040fe20000000007 */
[----:B------:R-:W-:Y:S01]  /*8bf0*/  FFMA R4, R41, R43, R4 ;  /* 0x0000002b29047223 */ /* 0x000fe20000000004 */
[C---:B------:R-:W-:Y:S01]  /*8c00*/  FMUL R5, R38.reuse, R9 ;  /* 0x0000000926057220 */ /* 0x040fe20000400000 */
[C---:B------:R-:W-:Y:S01]  /*8c10*/  FMUL R6, R38.reuse, R10 ;  /* 0x0000000a26067220 */ /* 0x040fe20000400000 */
[C---:B------:R-:W-:Y:S01]  /*8c20*/  FMUL R11, R38.reuse, R11 ;  /* 0x0000000b260b7220 */ /* 0x040fe20000400000 */
[--C-:B------:R-:W-:Y:S01]  /*8c30*/  HADD2.F32 R40, -RZ, R56.reuse.H0_H0 ;  /* 0x20000038ff287230 */ /* 0x100fe20000004100 */
[----:B------:R-:W-:Y:S01]  /*8c40*/  F2FP.F16.F32.PACK_AB R69, R7, R3 ;  /* 0x000000030745723e */ /* 0x000fe200000000ff */
[C---:B------:R-:W-:Y:S01]  /*8c50*/  FFMA R5, R41.reuse, R42, R5 ;  /* 0x0000002a29057223 */ /* 0x040fe20000000005 */
[C---:B------:R-:W-:Y:S01]  /*8c60*/  FFMA R6, R41.reuse, R45, R6 ;  /* 0x0000002d29067223 */ /* 0x040fe20000000006 */
[----:B------:R-:W-:Y:S01]  /*8c70*/  FFMA R11, R41, R44, R11 ;  /* 0x0000002c290b7223 */ /* 0x000fe2000000000b */
[C---:B------:R-:W-:Y:S01]  /*8c80*/  FMUL R8, R38.reuse, R12 ;  /* 0x0000000c26087220 */ /* 0x040fe20000400000 */
[----:B------:R-:W-:Y:S01]  /*8c90*/  HADD2.F32 R42, -RZ, R56.H1_H1 ;  /* 0x30000038ff2a7230 */ /* 0x000fe20000004100 */
[----:B------:R-:W-:Y:S01]  /*8ca0*/  F2FP.F16.F32.PACK_AB R70, R5, R4 ;  /* 0x000000040546723e */ /* 0x000fe200000000ff */
[C---:B------:R-:W-:Y:S01]  /*8cb0*/  FMUL R9, R38.reuse, R13 ;  /* 0x0000000d26097220 */ /* 0x040fe20000400000 */
[----:B------:R-:W-:Y:S01]  /*8cc0*/  F2FP.F16.F32.PACK_AB R71, R11, R6 ;  /* 0x000000060b47723e */ /* 0x000fe200000000ff */
[C---:B------:R-:W-:Y:S01]  /*8cd0*/  FFMA R8, R41.reuse, R40, R8 ;  /* 0x0000002829087223 */ /* 0x040fe20000000008 */
[--C-:B------:R-:W-:Y:S02]  /*8ce0*/  HADD2.F32 R43, -RZ, R57.reuse.H0_H0 ;  /* 0x20000039ff2b7230 */ /* 0x100fe40000004100 */
[----:B------:R-:W-:Y:S01]  /*8cf0*/  FFMA R9, R41, R42, R9 ;  /* 0x0000002a29097223 */ /* 0x000fe20000000009 */
[C---:B------:R-:W-:Y:S01]  /*8d00*/  FMUL R10, R38.reuse, R14 ;  /* 0x0000000e260a7220 */ /* 0x040fe20000400000 */
[----:B------:R1:W-:Y:S01]  /*8d10*/  STS.128 [R96+0x4000], R68 ;  /* 0x0040004460007388 */ /* 0x0003e20000000c00 */
[----:B------:R-:W-:Y:S02]  /*8d20*/  HADD2.F32 R40, -RZ, R57.H1_H1 ;  /* 0x30000039ff287230 */ /* 0x000fe40000004100 */
[C---:B------:R-:W-:Y:S01]  /*8d30*/  FMUL R15, R38.reuse, R15 ;  /* 0x0000000f260f7220 */ /* 0x040fe20000400000 */
[----:B------:R-:W-:Y:S01]  /*8d40*/  F2FP.F16.F32.PACK_AB R52, R9, R8 ;  /* 0x000000080934723e */ /* 0x000fe200000000ff */
[C---:B------:R-:W-:Y:S01]  /*8d50*/  FFMA R10, R41.reuse, R43, R10 ;  /* 0x0000002b290a7223 */ /* 0x040fe2000000000a */
[--C-:B------:R-:W-:Y:S02]  /*8d60*/  HADD2.F32 R42, -RZ, R58.reuse.H0_H0 ;  /* 0x2000003aff2a7230 */ /* 0x100fe40000004100 */
        /* <DEDUP_REMOVED lines=60> */
[----:B-1----:R-:W-:Y:S01]  /*9130*/  F2FP.F16.F32.PACK_AB R68, R17, R16 ;  /* 0x000000101144723e */ /* 0x002fe200000000ff */
        /* <DEDUP_REMOVED lines=31> */
.L_x_147:
[----:B------:R-:W-:Y:S05]  /*9330*/  BSYNC.RECONVERGENT B0 ;  /* 0x0000000000007941 */ /* 0x000fea0003800200 */
.L_x_146:
[----:B------:R-:W-:Y:S01]  /*9340*/  BAR.SYNC.DEFER_BLOCKING 0x1, 0x80 ;  /* 0x0042000000007b1d */ /* 0x000fe20000010000 */
[----:B------:R-:W-:Y:S04]  /*9350*/  UIADD3 UR4, UPT, UPT, UR45, 0x1, URZ ;  /* 0x000000012d047890 */ /* 0x000fe8000fffe0ff */
[----:B------:R-:W-:Y:S04]  /*9360*/  UISETP.NE.AND UP0, UPT, UR4, 0x4, UPT ;  /* 0x000000040400788c */ /* 0x000fe8000bf05270 */
[----:B------:R-:W-:Y:S01]  /*9370*/  USEL UR46, UR4, URZ, UP0 ;  /* 0x000000ff042e7287 */ /* 0x000fe20008000000 */
[----:B------:R1:W-:Y:S01]  /*9380*/  @P6 SYNCS.ARRIVE.TRANS64.RED.A1T0 RZ, [R62+URZ], RZ ;  /* 0x000000ff3eff69a7 */ /* 0x0003e200081004ff */
[----:B------:R-:W-:Y:S01]  /*9390*/  BSSY B1, `(.L_x_148) ;  /* 0x0000017000017945 */ /* 0x000fe20003800000 */
[----:B------:R-:W4:Y:S02]  /*93a0*/  @P6 SYNCS.PHASECHK.TRANS64.TRYWAIT P0, [R61+URZ+0x100], R102 ;  /* 0x000100663d0065a7 */ /* 0x000f2400080011ff */
[----:B----4-:R-:W-:Y:S01]  /*93b0*/  @P6 SEL R46, RZ, 0x1, !P0 ;  /* 0x00000001ff2e6807 */ /* 0x010fe20004000000 */
        /* <DEDUP_REMOVED lines=13> */
.L_x_151:
[----:B------:R-:W-:Y:S05]  /*9490*/  BSYNC B0 ;  /* 0x0000000000007941 */ /* 0x000fea0003800000 */
.L_x_150:
[----:B------:R-:W-:Y:S11]  /*94a0*/  ISETP.NE.AND P0, PT, R60, RZ, PT ;  /* 0x000000ff3c00720c */ /* 0x000ff60003f05270 */
[----:B------:R-:W-:Y:S02]  /*94b0*/  @!UPT UIADD3 URZ, UPT, UPT, URZ, URZ, URZ ;  /* 0x000000fffffff290 */ /* 0x000fe4000fffe0ff */
[----:B------:R4:W1:Y:S04]  /*94c0*/  @P0 LDS.128 R48, [R3] ;  /* 0x0000000003300984 */ /* 0x0008680000000c00 */
[----:B------:R4:W1:Y:S04]  /*94d0*/  @P0 LDS.128 R56, [R2+0x10] ;  /* 0x0000100002380984 */ /* 0x0008680000000c00 */
[----:B------:R4:W1:Y:S04]  /*94e0*/  @P0 LDS.128 R64, [R0+0x20] ;  /* 0x0000200000400984 */ /* 0x0008680000000c00 */
[----:B------:R4:W1:Y:S02]  /*94f0*/  @P0 LDS.128 R72, [R47+0x30] ;  /* 0x000030002f480984 */ /* 0x0008640000000c00 */
.L_x_149:
[----:B------:R-:W-:Y:S05]  /*9500*/  BSYNC B1 ;  /* 0x0000000000017941 */ /* 0x000fea0003800000 */
.L_x_148:
[----:B----4-:R-:W-:Y:S05]  /*9510*/  VIADD R0, R39, 0x60 ;  /* 0x0000006027007836 */ /* 0x010fea0000000000 */
[----:B------:R-:W-:Y:S04]  /*9520*/  SHF.R.U32.HI R0, RZ, 0x15, R0 ;  /* 0x00000015ff007819 */ /* 0x000fe80000011600 */
[----:B------:R-:W-:Y:S11]  /*9530*/  LOP3.LUT P0, RZ, R0, 0x3, R85, 0x48, !PT ;  /* 0x0000000300ff7812 */ /* 0x000ff60007804855 */
[----:B------:R-:W-:Y:S02]  /*9540*/  @!UPT UIADD3 URZ, UPT, UPT, URZ, URZ, URZ ;  /* 0x000000fffffff290 */ /* 0x000fe4000fffe0ff */
[----:B------:R-:W-:Y:S05]  /*9550*/  @!P0 BRA `(.L_x_153) ;  /* 0x0000000000408947 */ /* 0x000fea0003800000 */
[----:B------:R-:W4:Y:S01]  /*9560*/  LDCU.64 UR8, c[0x4][0x70] ;  /* 0x01000e00ff0877ac */ /* 0x000f220008000a00 */
[----:B------:R-:W-:Y:S01]  /*9570*/  MOV R3, 0x0 ;  /* 0x0000000000037802 */ /* 0x000fe20000000f00 */
[----:B------:R-:W-:Y:S02]  /*9580*/  HFMA2 R12, -RZ, RZ, 0, 5.9604644775390625e-08 ;  /* 0x00000001ff0c7431 */ /* 0x000fe400000001ff */
[----:B------:R-:W-:Y:S02]  /*9590*/  IMAD.MOV.U32 R8, RZ, RZ, 0x192 ;  /* 0x00000192ff087424 */ /* 0x000fe400078e00ff */
[----:B------:R-:W-:Y:S01]  /*95a0*/  IMAD.MOV.U32 R13, RZ, RZ, RZ ;  /* 0x000000ffff0d7224 */ /* 0x000fe200078e00ff */
[----:B------:R-:W5:Y:S01]  /*95b0*/  LDCU.64 UR6, c[0x4][0x78] ;  /* 0x01000f00ff0677ac */ /* 0x000f620008000a00 */
[----:B------:R-:W2:Y:S01]  /*95c0*/  LDC.64 R2, c[0x4][R3] ;  /* 0x0100000003027b82 */ /* 0x000ea20000000a00 */
[----:B------:R-:W3:Y:S01]  /*95d0*/  LDCU.64 UR4, c[0x4][0x10] ;  /* 0x01000200ff0477ac */ /* 0x000ee20008000a00 */
[----:B----4-:R-:W-:Y:S01]  /*95e0*/  MOV R5, UR9 ;  /* 0x0000000900057c02 */ /* 0x010fe20008000f00 */
[----:B-1----:R-:W-:Y:S01]  /*95f0*/  IMAD.U32 R4, RZ, RZ, UR8 ;  /* 0x00000008ff047e24 */ /* 0x002fe2000f8e00ff */
[----:B-----5:R-:W-:Y:S01]  /*9600*/  MOV R7, UR7 ;  /* 0x0000000700077c02 */ /* 0x020fe20008000f00 */
[----:B------:R-:W-:Y:S01]  /*9610*/  IMAD.U32 R6, RZ, RZ, UR6 ;  /* 0x00000006ff067e24 */ /* 0x000fe2000f8e00ff */
[----:B---3--:R-:W-:Y:S01]  /*9620*/  MOV R11, UR5 ;  /* 0x00000005000b7c02 */ /* 0x008fe20008000f00 */
[----:B------:R-:W-:Y:S02]  /*9630*/  IMAD.U32 R10, RZ, RZ, UR4 ;  /* 0x00000004ff0a7e24 */ /* 0x000fe4000f8e00ff */
[----:B------:R-:W-:Y:S07]  /*9640*/  LEPC R20, `(.L_x_153) ;  /* 0x000000001014794e */ /* 0x000fee0000000000 */
[----:B--2---:R-:W-:Y:S05]  /*9650*/  CALL.ABS.NOINC R2 ;  /* 0x0000000002007343 */ /* 0x004fea0003c00000 */
.L_x_153:
[----:B------:R-:W-:Y:S01]  /*9660*/  ISETP.NE.AND P0, PT, R98, RZ, PT ;  /* 0x000000ff6200720c */ /* 0x000fe20003f05270 */
[----:B------:R-:W-:Y:S05]  /*9670*/  WARPSYNC.ALL ;  /* 0x0000000000007948 */ /* 0x000fea0003800000 */
[----:B------:R-:W-:Y:S01]  /*9680*/  R2UR UR4, R39 ;  /* 0x00000000270472ca */ /* 0x000fe200000e0000 */
[--C-:B-1----:R-:W-:Y:S01]  /*9690*/  HADD2.F32 R40, -RZ, R48.reuse.H0_H0 ;  /* 0x20000030ff287230 */ /* 0x102fe20000004100 */
[----:B------:R-:W-:Y:S01]  /*96a0*/  IADD3 R100, PT, PT, R100, 0x190, RZ ;  /* 0x0000019064647810 */ /* 0x000fe20007ffe0ff */
[----:B------:R-:W-:Y:S01]  /*96b0*/  HADD2.F32 R42, -RZ, R48.H1_H1 ;  /* 0x30000030ff2a7230 */ /* 0x000fe20000004100 */
[----:B------:R-:W-:Y:S01]  /*96c0*/  BSSY.RECONVERGENT B0, `(.L_x_154) ;  /* 0x0000089000007945 */ /* 0x000fe20003800200 */
[--C-:B------:R-:W-:Y:S01]  /*96d0*/  HADD2.F32 R43, -RZ, R49.reuse.H0_H0 ;  /* 0x20000031ff2b7230 */ /* 0x100fe20000004100 */
[----:B------:R-:W-:Y:S01]  /*96e0*/  LOP3.LUT R100, R100, 0xfefffff8, RZ, 0xc0, !PT ;  /* 0xfefffff864647812 */ /* 0x000fe200078ec0ff */
[----:B------:R-:W-:Y:S02]  /*96f0*/  HADD2.F32 R44, -RZ, R49.H1_H1 ;  /* 0x30000031ff2c7230 */ /* 0x000fe40000004100 */
[--C-:B------:R-:W-:Y:S02]  /*9700*/  HADD2.F32 R45, -RZ, R50.reuse.H0_H0 ;  /* 0x20000032ff2d7230 */ /* 0x100fe40000004100 */
[----:B------:R-:W-:Y:S02]  /*9710*/  HADD2.F32 R46, -RZ, R50.H1_H1 ;  /* 0x30000032ff2e7230 */ /* 0x000fe40000004100 */
[----:B------:R-:W1:Y:S01]  /*9720*/  LDTM.x32 R4, tmem[UR4+0x60] ;  /* 0x00006004000479ee */ /* 0x000e6200082c0000 */
[----:B------:R-:W-:Y:S01]  /*9730*/  NOP ;  /* 0x0000000000007918 */ /* 0x000fe20000000000 */
[----:B-1----:R1:W-:Y:S01]  /*9740*/  SYNCS.ARRIVE.TRANS64.RED.A1T0 RZ, [R100+URZ], RZ ;  /* 0x000000ff64ff79a7 */ /* 0x0023e200081004ff */
[--C-:B------:R-:W-:Y:S02]  /*9750*/  HADD2.F32 R47, -RZ, R51.reuse.H0_H0 ;  /* 0x20000033ff2f7230 */ /* 0x100fe40000004100 */
[----:B------:R-:W-:Y:S02]  /*9760*/  HADD2.F32 R48, -RZ, R51.H1_H1 ;  /* 0x30000033ff307230 */ /* 0x000fe40000004100 */
[--C-:B------:R-:W-:Y:S02]  /*9770*/  HADD2.F32 R49, -RZ, R56.reuse.H0_H0 ;  /* 0x20000038ff317230 */ /* 0x100fe40000004100 */
[----:B------:R-:W-:Y:S02]  /*9780*/  HADD2.F32 R51, -RZ, R56.H1_H1 ;  /* 0x30000038ff337230 */ /* 0x000fe40000004100 */
[--C-:B------:R-:W-:Y:S02]  /*9790*/  HADD2.F32 R50, -RZ, R57.reuse.H0_H0 ;  /* 0x20000039ff327230 */ /* 0x100fe40000004100 */
[----:B---3--:R-:W-:Y:S02]  /*97a0*/  HADD2.F32 R52, -RZ, R57.H1_H1 ;  /* 0x30000039ff347230 */ /* 0x008fe40000004100 */
[--C-:B------:R-:W-:Y:S02]  /*97b0*/  HADD2.F32 R53, -RZ, R58.reuse.H0_H0 ;  /* 0x2000003aff357230 */ /* 0x100fe40000004100 */
[----:B------:R-:W-:Y:S02]  /*97c0*/  HADD2.F32 R54, -RZ, R58.H1_H1 ;  /* 0x3000003aff367230 */ /* 0x000fe40000004100 */
[--C-:B------:R-:W-:Y:S02]  /*97d0*/  HADD2.F32 R55, -RZ, R59.reuse.H0_H0 ;  /* 0x2000003bff377230 */ /* 0x100fe40000004100 */
[----:B------:R-:W-:Y:S02]  /*97e0*/  HADD2.F32 R56, -RZ, R59.H1_H1 ;  /* 0x3000003bff387230 */ /* 0x000fe40000004100 */
[--C-:B------:R-:W-:Y:S02]  /*97f0*/  HADD2.F32 R57, -RZ, R64.reuse.H0_H0 ;  /* 0x20000040ff397230 */ /* 0x100fe40000004100 */
[C---:B------:R-:W-:Y:S01]  /*9800*/  FMUL R4, R38.reuse, R4 ;  /* 0x0000000426047220 */ /* 0x040fe20000400000 */
[C---:B------:R-:W-:Y:S01]  /*9810*/  FMUL R5, R38.reuse, R5 ;  /* 0x0000000526057220 */ /* 0x040fe20000400000 */
[C---:B------:R-:W-:Y:S01]  /*9820*/  FMUL R6, R38.reuse, R6 ;  /* 0x0000000626067220 */ /* 0x040fe20000400000 */
[C---:B------:R-:W-:Y:S01]  /*9830*/  FMUL R7, R38.reuse, R7 ;  /* 0x0000000726077220 */ /* 0x040fe20000400000 */
[C---:B------:R-:W-:Y:S01]  /*9840*/  FFMA R4, R41.reuse, R40, R4 ;  /* 0x0000002829047223 */ /* 0x040fe20000000004 */
[C---:B------:R-:W-:Y:S01]  /*9850*/  FFMA R5, R41.reuse, R42, R5 ;  /* 0x0000002a29057223 */ /* 0x040fe20000000005 */
[C---:B------:R-:W-:Y:S01]  /*9860*/  FFMA R6, R41.reuse, R43, R6 ;  /* 0x0000002b29067223 */ /* 0x040fe20000000006 */
[----:B------:R-:W-:Y:S01]  /*9870*/  FFMA R7, R41, R44, R7 ;  /* 0x0000002c29077223 */ /* 0x000fe20000000007 */
[C---:B------:R-:W-:Y:S01]  /*9880*/  FMUL R8, R38.reuse, R8 ;  /* 0x0000000826087220 */ /* 0x040fe20000400000 */
[C---:B------:R-:W-:Y:S01]  /*9890*/  FMUL R9, R38.reuse, R9 ;  /* 0x0000000926097220 */ /* 0x040fe20000400000 */
[----:B------:R-:W-:Y:S01]  /*98a0*/  F2FP.F16.F32.PACK_AB R104, R5, R4 ;  /* 0x000000040568723e */ /* 0x000fe200000000ff */
[C---:B------:R-:W-:Y:S01]  /*98b0*/  FMUL R10, R38.reuse, R10 ;  /* 0x0000000a260a7220 */ /* 0x040fe20000400000 */
[----:B------:R-:W-:Y:S01]  /*98c0*/  F2FP.F16.F32.PACK_AB R105, R7, R6 ;  /* 0x000000060769723e */ /* 0x000fe200000000ff */
[C---:B------:R-:W-:Y:S01]  /*98d0*/  FFMA R8, R41.reuse, R45, R8 ;  /* 0x0000002d29087223 */ /* 0x040fe20000000008 */
[C---:B------:R-:W-:Y:S01]  /*98e0*/  FFMA R9, R41.reuse, R46, R9 ;  /* 0x0000002e29097223 */ /* 0x040fe20000000009 */
[----:B------:R-:W-:Y:S01]  /*98f0*/  FFMA R10, R41, R47, R10 ;  /* 0x0000002f290a7223 */ /* 0x000fe2000000000a */
[C---:B------:R-:W-:Y:S01]  /*9900*/  FMUL R11, R38.reuse, R11 ;  /* 0x0000000b260b7220 */ /* 0x040fe20000400000 */
[C---:B------:R-:W-:Y:S01]  /*9910*/  FMUL R0, R38.reuse, R12 ;  /* 0x0000000c26007220 */ /* 0x040fe20000400000 */
[C---:B------:R-:W-:Y:S01]  /*9920*/  FMUL R2, R38.reuse, R13 ;  /* 0x0000000d26027220 */ /* 0x040fe20000400000 */
[----:B------:R-:W-:Y:S01]  /*9930*/  F2FP.F16.F32.PACK_AB R106, R9, R8 ;  /* 0x00000008096a723e */ /* 0x000fe200000000ff */
[C---:B------:R-:W-:Y:S01]  /*9940*/  FFMA R11, R41.reuse, R48, R11 ;  /* 0x00000030290b7223 */ /* 0x040fe2000000000b */
[C---:B------:R-:W-:Y:S01]  /*9950*/  FFMA R0, R41.reuse, R49, R0 ;  /* 0x0000003129007223 */ /* 0x040fe20000000000 */
[C---:B------:R-:W-:Y:S01]  /*9960*/  FFMA R2, R41.reuse, R51, R2 ;  /* 0x0000003329027223 */ /* 0x040fe20000000002 */
[C---:B------:R-:W-:Y:S01]  /*9970*/  FMUL R3, R38.reuse, R14 ;  /* 0x0000000e26037220 */ /* 0x040fe20000400000 */
[C---:B------:R-:W-:Y:S01]  /*9980*/  FMUL R15, R38.reuse, R15 ;  /* 0x0000000f260f7220 */ /* 0x040fe20000400000 */
[C---:B------:R-:W-:Y:S01]  /*9990*/  FMUL R12, R38.reuse, R16 ;  /* 0x00000010260c7220 */ /* 0x040fe20000400000 */
[C---:B------:R-:W-:Y:S01]  /*99a0*/  FMUL R13, R38.reuse, R17 ;  /* 0x00000011260d7220 */ /* 0x040fe20000400000 */
[C---:B------:R-:W-:Y:S01]  /*99b0*/  FFMA R3, R41.reuse, R50, R3 ;  /* 0x0000003229037223 */ /* 0x040fe20000000003 */
[C---:B------:R-:W-:Y:S01]  /*99c0*/  FMUL R14, R38.reuse, R18 ;  /* 0x00000012260e7220 */ /* 0x040fe20000400000 */
[----:B------:R-:W-:Y:S01]  /*99d0*/  FFMA R15, R41, R52, R15 ;  /* 0x00000034290f7223 */ /* 0x000fe2000000000f */
[C---:B------:R-:W-:Y:S01]  /*99e0*/  FMUL R19, R38.reuse, R19 ;  /* 0x0000001326137220 */ /* 0x040fe20000400000 */
[----:B------:R-:W-:Y:S01]  /*99f0*/  F2FP.F16.F32.PACK_AB R107, R11, R10 ;  /* 0x0000000a0b6b723e */ /* 0x000fe200000000ff */
[C---:B------:R-:W-:Y:S01]  /*9a00*/  FFMA R12, R41.reuse, R53, R12 ;  /* 0x00000035290c7223 */ /* 0x040fe2000000000c */
[----:B------:R-:W-:Y:S02]  /*9a10*/  HADD2.F32 R58, -RZ, R64.H1_H1 ;  /* 0x30000040ff3a7230 */ /* 0x000fe40000004100 */
[C---:B------:R-:W-:Y:S01]  /*9a20*/  FMUL R16, R38.reuse, R20 ;  /* 0x0000001426107220 */ /* 0x040fe20000400000 */
[C---:B------:R-:W-:Y:S01]  /*9a30*/  FFMA R13, R41.reuse, R54, R13 ;  /* 0x00000036290d7223 */ /* 0x040fe2000000000d */
[----:B------:R1:W-:Y:S01]  /*9a40*/  STS.128 [R96+0x6000], R104 ;  /* 0x0060006860007388 */ /* 0x0003e20000000c00 */
[--C-:B------:R-:W-:Y:S02]  /*9a50*/  HADD2.F32 R59, -RZ, R65.reuse.H0_H0 ;  /* 0x20000041ff3b7230 */ /* 0x100fe40000004100 */
[C---:B------:R-:W-:Y:S01]  /*9a60*/  FMUL R17, R38.reuse, R21 ;  /* 0x0000001526117220 */ /* 0x040fe20000400000 */
[C---:B------:R-:W-:Y:S01]  /*9a70*/  FFMA R14, R41.reuse, R55, R14 ;  /* 0x00000037290e7223 */ /* 0x040fe2000000000e */
[----:B------:R-:W-:Y:S02]  /*9a80*/  HADD2.F32 R60, -RZ, R65.H1_H1 ;  /* 0x30000041ff3c7230 */ /* 0x000fe40000004100 */
[C---:B------:R-:W-:Y:S01]  /*9a90*/  FMUL R18, R38.reuse, R22 ;  /* 0x0000001626127220 */ /* 0x040fe20000400000 */
[C---:B------:R-:W-:Y:S01]  /*9aa0*/  FFMA R19, R41.reuse, R56, R19 ;  /* 0x0000003829137223 */ /* 0x040fe20000000013 */
        /* <DEDUP_REMOVED lines=13> */
[----:B------:R-:W-:Y:S01]  /*9b80*/  FMUL R27, R38, R27 ;  /* 0x0000001b261b7220 */ /* 0x000fe20000400000 */
[----:B------:R-:W-:Y:S01]  /*9b90*/  F2FP.F16.F32.PACK_AB R108, R2, R0 ;  /* 0x00000000026c723e */ /* 0x000fe200000000ff */
[----:B------:R-:W-:Y:S01]  /*9ba0*/  FFMA R20, R41, R61, R20 ;  /* 0x0000003d29147223 */ /* 0x000fe20000000014 */
[----:B------:R-:W-:Y:S01]  /*9bb0*/  F2FP.F16.F32.PACK_AB R109, R15, R3 ;  /* 0x000000030f6d723e */ /* 0x000fe200000000ff */
[----:B------:R-:W-:Y:S01]  /*9bc0*/  HADD2.F32 R66, -RZ, R72.H1_H1 ;  /* 0x30000048ff427230 */ /* 0x000fe20000004100 */
[----:B------:R-:W-:Y:S01]  /*9bd0*/  F2FP.F16.F32.PACK_AB R110, R13, R12 ;  /* 0x0000000c0d6e723e */ /* 0x000fe200000000ff */
[C---:B------:R-:W-:Y:S01]  /*9be0*/  FMUL R24, R38.reuse, R28 ;  /* 0x0000001c26187220 */ /* 0x040fe20000400000 */
[----:B------:R-:W-:Y:S01]  /*9bf0*/  F2FP.F16.F32.PACK_AB R111, R19, R14 ;  /* 0x0000000e136f723e */ /* 0x000fe200000000ff */
[C---:B------:R-:W-:Y:S01]  /*9c00*/  FFMA R21, R41.reuse, R62, R21 ;  /* 0x0000003e29157223 */ /* 0x040fe20000000015 */
[--C-:B------:R-:W-:Y:S02]  /*9c10*/  HADD2.F32 R67, -RZ, R73.reuse.H0_H0 ;  /* 0x20000049ff437230 */ /* 0x100fe40000004100 */
[C---:B------:R-:W-:Y:S01]  /*9c20*/  FMUL R25, R38.reuse, R29 ;  /* 0x0000001d26197220 */ /* 0x040fe20000400000 */
[C---:B------:R-:W-:Y:S01]  /*9c30*/  FFMA R22, R41.reuse, R63, R22 ;  /* 0x0000003f29167223 */ /* 0x040fe20000000016 */
[----:B------:R1:W-:Y:S01]  /*9c40*/  STS.128 [R95+0x6010], R108 ;  /* 0x0060106c5f007388 */ /* 0x0003e20000000c00 */
        /* <DEDUP_REMOVED lines=39> */
[----:B------:R-:W-:Y:S02]  /*9ec0*/  UIADD3 UR9, UPT, UPT, UR49, 0x60, URZ ;  /* 0x0000006031097890 */ /* 0x000fe4000fffe0ff */
[----:B------:R-:W-:Y:S01]  /*9ed0*/  UIADD3 UR8, UPT, UPT, UR44, 0x6400, URZ ;  /* 0x000064002c087890 */ /* 0x000fe2000fffe0ff */
[----:B------:R-:W-:Y:S01]  /*9ee0*/  UMOV UR10, UR50 ;  /* 0x00000032000a7c82 */ /* 0x000fe20008000000 */
[----:B------:R-:W-:Y:S01]  /*9ef0*/  UMOV UR11, UR36 ;  /* 0x00000024000b7c82 */ /* 0x000fe20008000000 */
[----:B---3--:R-:W-:Y:S04]  /*9f00*/  UIADD3 UR4, UP0, UPT, UR6, 0x680, URZ ;  /* 0x0000068006047890 */ /* 0x008fe8000ff1e0ff */
[----:B------:R-:W-:Y:S09]  /*9f10*/  UIADD3.X UR5, UPT, UPT, URZ, UR7, URZ, UP0, !UPT ;  /* 0x00000007ff057290 */ /* 0x000ff200087fe4ff */
[----:B------:R3:W-:Y:S01]  /*9f20*/  UTMASTG.3D [UR8], [UR4] ;  /* 0x00000008040073b5 */ /* 0x0007e20008010000 */
[----:B------:R0:W-:Y:S01]  /*9f30*/  UTMACMDFLUSH ;  /* 0x00000000000079b7 */ /* 0x0001e20000000000 */
[----:B---3--:R-:W-:Y:S04]  /*9f40*/  DEPBAR.LE SB0, 0x1 ;  /* 0x000080400000791a */ /* 0x008fe80000000000 */
.L_x_155:
[----:B------:R-:W-:Y:S05]  /*9f50*/  BSYNC.RECONVERGENT B0 ;  /* 0x0000000000007941 */ /* 0x000fea0003800200 */
.L_x_154:
[----:B------:R-:W-:Y:S01]  /*9f60*/  BAR.SYNC.DEFER_BLOCKING 0x1, 0x80 ;  /* 0x0042000000007b1d */ /* 0x000fe20000010000 */
[----:B------:R-:W-:Y:S01]  /*9f70*/  UISETP.NE.AND UP0, UPT, UR47, -0x4, UPT ;  /* 0xfffffffc2f00788c */ /* 0x000fe2000bf05270 */
[----:B------:R-:W-:Y:S08]  /*9f80*/  IADD3 R0, PT, PT, R36, 0x1, RZ ;  /* 0x0000000124007810 */ /* 0x000ff00007ffe0ff */
[----:B------:R-:W-:Y:S05]  /*9f90*/  BRA.U !UP0, `(.L_x_156) ;  /* 0x0000000108247547 */ /* 0x000fea000b800000 */
[----:B------:R-:W-:Y:S01]  /*9fa0*/  ISETP.NE.AND P0, PT, R99, RZ, PT ;  /* 0x000000ff6300720c */ /* 0x000fe20003f05270 */
[----:B------:R-:W-:Y:S01]  /*9fb0*/  IMAD.U32 R2, RZ, RZ, UR46 ;  /* 0x0000002eff027e24 */ /* 0x000fe2000f8e00ff */
[----:B------:R-:W-:Y:S04]  /*9fc0*/  UIADD3 UR4, UPT, UPT, UR46, 0x1, URZ ;  /* 0x000000012e047890 */ /* 0x000fe8000fffe0ff */
[----:B------:R-:W-:Y:S04]  /*9fd0*/  UISETP.NE.AND UP0, UPT, UR4, 0x4, UPT ;  /* 0x000000040400788c */ /* 0x000fe8000bf05270 */
[----:B------:R-:W-:Y:S03]  /*9fe0*/  USEL UR46, UR4, URZ, UP0 ;  /* 0x000000ff042e7287 */ /* 0x000fe60008000000 */
[----:B------:R-:W-:Y:S05]  /*9ff0*/  @P0 LEA R2, R2, UR44, 0x3 ;  /* 0x0000002c02020c11 */ /* 0x000fea000f8e18ff */
[----:B------:R-:W-:Y:S05]  /*a000*/  @P0 VIADD R2, R2, 0x120 ;  /* 0x0000012002020836 */ /* 0x000fea0000000000 */
[----:B------:R-:W-:Y:S04]  /*a010*/  @P0 PRMT R2, R101, 0x654, R2 ;  /* 0x0000065465020816 */ /* 0x000fe80000000002 */
[----:B------:R3:W-:Y:S03]  /*a020*/  @P0 SYNCS.ARRIVE.TRANS64.RED.A1T0 RZ, [R2+URZ], RZ ;  /* 0x000000ff02ff09a7 */ /* 0x0007e600081004ff */
.L_x_156:
[----:B------:R-:W-:Y:S01]  /*a030*/  R2UR UR4, R86 ;  /* 0x00000000560472ca */ /* 0x000fe200000e0000 */
[----:B------:R-:W-:Y:S01]  /*a040*/  UISETP.NE.AND UP0, UPT, UR62, URZ, UPT ;  /* 0x000000ff3e00728c */ /* 0x000fe2000bf05270 */
[----:B------:R-:W-:Y:S01]  /*a050*/  ISETP.NE.AND P0, PT, R89, 0x2, PT ;  /* 0x000000025900780c */ /* 0x000fe20003f05270 */
[----:B------:R-:W-:Y:S01]  /*a060*/  UIADD3 UR16, UPT, UPT, UR38, UR63, URZ ;  /* 0x0000003f26107290 */ /* 0x000fe2000fffe0ff */
[----:B------:R-:W-:Y:S01]  /*a070*/  ISETP.NE.AND P1, PT, R0, 0x4, PT ;  /* 0x000000040000780c */ /* 0x000fe20003f25270 */
[----:B------:R-:W-:Y:S01]  /*a080*/  UIADD3 UR47, UPT, UPT, UR47, 0x4, URZ ;  /* 0x000000042f2f7890 */ /* 0x000fe2000fffe0ff */
[----:B---3--:R-:W-:Y:S01]  /*a090*/  SEL R2, RZ, 0x1, P0 ;  /* 0x00000001ff027807 */ /* 0x008fe20000000000 */
[----:B------:R-:W-:Y:S01]  /*a0a0*/  UMOV UR36, UR61 ;  /* 0x0000003d00247c82 */ /* 0x000fe20008000000 */
[----:B------:R-:W-:Y:S02]  /*a0b0*/  SEL R3, RZ, 0x1, P1 ;  /* 0x00000001ff037807 */ /* 0x000fe40000800000 */
[----:B------:R-:W-:Y:S02]  /*a0c0*/  LOP3.LUT R91, R91, R2, RZ, 0x3c, !PT ;  /* 0x000000025b5b7212 */ /* 0x000fe400078e3cff */
[----:B------:R-:W-:Y:S01]  /*a0d0*/  LOP3.LUT R92, R92, R3, RZ, 0x3c, !PT ;  /* 0x000000035c5c7212 */ /* 0x000fe200078e3cff */
[----:B------:R-:W-:Y:S01]  /*a0e0*/  UIADD3 UR20, UPT, UPT, UR37, UR4, URZ ;  /* 0x0000000425147290 */ /* 0x000fe2000fffe0ff */
[----:B------:R-:W-:Y:S02]  /*a0f0*/  SEL R89, R89, RZ, P0 ;  /* 0x000000ff59597207 */ /* 0x000fe40000000000 */
[----:B------:R-:W-:Y:S01]  /*a100*/  SEL R36, R0, RZ, P1 ;  /* 0x000000ff00247207 */ /* 0x000fe20000800000 */
[----:B------:R-:W-:Y:S08]  /*a110*/  BRA.U UP0, `(.L_x_157) ;  /* 0xffffffc100047547 */ /* 0x000ff0000b83ffff */
[----:B------:R-:W3:Y:S01]  /*a120*/  LDCU.64 UR4, c[0x0][0x888] ;  /* 0x00011100ff0477ac */ /* 0x000ee20008000a00 */
[----:B------:R-:W4:Y:S01]  /*a130*/  LDCU.64 UR6, c[0x0][0x890] ;  /* 0x00011200ff0677ac */ /* 0x000f220008000a00 */
[----:B---3--:R-:W-:Y:S02]  /*a140*/  ISETP.NE.U32.AND P2, PT, RZ, UR4, PT ;  /* 0x00000004ff007c0c */ /* 0x008fe4000bf45070 */
[----:B----4-:R-:W-:Y:S02]  /*a150*/  ISETP.NE.U32.AND P1, PT, RZ, UR6, PT ;  /* 0x00000006ff007c0c */ /* 0x010fe4000bf25070 */
[----:B------:R-:W-:Y:S02]  /*a160*/  ISETP.NE.AND.EX P2, PT, RZ, UR5, PT, P2 ;  /* 0x00000005ff007c0c */ /* 0x000fe4000bf45320 */
[----:B------:R-:W-:-:S13]  /*a170*/  ISETP.NE.AND.EX P0, PT, RZ, UR7, PT, P1 ;  /* 0x00000007ff007c0c */ /* 0x000fda000bf05310 */
[----:B------:R-:W-:Y:S05]  /*a180*/  @P2 BRA P0, `(.L_x_158) ;  /* 0x00000000003c2947 */ /* 0x000fea0000000000 */
[----:B------:R-:W-:-:S13]  /*a190*/  ISETP.NE.AND.EX P1, PT, RZ, UR7, PT, P1 ;  /* 0x00000007ff007c0c */ /* 0x000fda000bf25310 */
[----:B------:R-:W-:Y:S05]  /*a1a0*/  @P1 BRA `(.L_x_159) ;  /* 0x00000000000c1947 */ /* 0x000fea0003800000 */
[----:B------:R-:W-:-:S13]  /*a1b0*/  FSETP.NEU.AND P0, PT, R41, RZ, PT ;  /* 0x000000ff2900720b */ /* 0x000fda0003f0d000 */
[----:B------:R-:W-:Y:S05]  /*a1c0*/  @!P0 EXIT ;  /* 0x000000000000894d */ /* 0x000fea0003800000 */
[----:B------:R-:W-:Y:S05]  /*a1d0*/  BRA `(.L_x_158) ;  /* 0x0000000000287947 */ /* 0x000fea0003800000 */
.L_x_159:
[----:B------:R-:W-:Y:S01]  /*a1e0*/  ISETP.NE.AND P0, PT, R88, RZ, PT ;  /* 0x000000ff5800720c */ /* 0x000fe20003f05270 */
[----:B------:R-:W-:-:S12]  /*a1f0*/  BSSY.RECONVERGENT B0, `(.L_x_158) ;  /* 0x0000008000007945 */ /* 0x000fd80003800200 */
[----:B------:R-:W-:Y:S05]  /*a200*/  @P0 BRA `(.L_x_160) ;  /* 0x0000000000100947 */ /* 0x000fea0003800000 */
[----:B------:R-:W-:-:S04]  /*a210*/  ISETP.NE.U32.AND P0, PT, RZ, UR4, PT ;  /* 0x00000004ff007c0c */ /* 0x000fc8000bf05070 */
[----:B------:R-:W-:-:S13]  /*a220*/  ISETP.NE.AND.EX P0, PT, RZ, UR5, PT, P0 ;  /* 0x00000005ff007c0c */ /* 0x000fda000bf05300 */
[----:B------:R-:W-:Y:S05]  /*a230*/  @!P0 EXIT ;  /* 0x000000000000894d */ /* 0x000fea0003800000 */
[----:B------:R-:W-:Y:S05]  /*a240*/  BRA `(.L_x_161) ;  /* 0x0000000000087947 */ /* 0x000fea0003800000 */
.L_x_160:
[----:B------:R-:W-:-:S13]  /*a250*/  FSETP.NEU.AND P0, PT, R41, RZ, PT ;  /* 0x000000ff2900720b */ /* 0x000fda0003f0d000 */
[----:B------:R-:W-:Y:S05]  /*a260*/  @!P0 EXIT ;  /* 0x000000000000894d */ /* 0x000fea0003800000 */
.L_x_161:
[----:B------:R-:W-:Y:S05]  /*a270*/  BSYNC.RECONVERGENT B0 ;  /* 0x0000000000007941 */ /* 0x000fea0003800200 */
.L_x_158:
[----:B------:R-:W-:Y:S01]  /*a280*/  ULEA UR6, UR46, UR44, 0x3 ;  /* 0x0000002c2e067291 */ /* 0x000fe2000f8e18ff */
[----:B------:R-:W-:-:S04]  /*a290*/  DEPBAR.LE SB0, 0x0 ;  /* 0x000080000000791a */ /* 0x000fc80000000000 */
[----:B------:R-:W-:-:S04]  /*a2a0*/  UIADD3 UR6, UPT, UPT, UR6, 0x120, URZ ;  /* 0x0000012006067890 */ /* 0x000fc8000fffe0ff */
[----:B------:R-:W-:-:S09]  /*a2b0*/  UPRMT UR6, UR52, 0x654, UR6 ;  /* 0x0000065434067896 */ /* 0x000fd20008000006 */
[----:B------:R-:W-:Y:S01]  /*a2c0*/  SYNCS.ARRIVE.TRANS64.RED.A1T0 RZ, [UR6], RZ ;  /* 0x000000ffffff79a7 */ /* 0x000fe20008100406 */
[----:B------:R-:W-:Y:S05]  /*a2d0*/  EXIT ;  /* 0x000000000000794d */ /* 0x000fea0003800000 */
.L_x_25:
[----:B--2---:R2:W1:Y:S02]  /*a2e0*/  SYNCS.PHASECHK.TRANS64.TRYWAIT P0, [R0+URZ+0x1c0], R3 ;  /* 0x0001c003000075a7 */ /* 0x00446400080011ff */
[----:B-1----:R-:W-:Y:S05]  /*a2f0*/  @!P0 NANOSLEEP.SYNCS 0x989680 ;  /* 0x009896800000895d */ /* 0x002fea0003900000 */
[----:B------:R-:W1:Y:S02]  /*a300*/  @!P0 SYNCS.PHASECHK.TRANS64 P0, [R0+URZ+0x1c0], R3 ;  /* 0x0001c003000085a7 */ /* 0x000e6400080010ff */
[----:B-1----:R-:W-:Y:S05]  /*a310*/  @!P0 BRA `(.L_x_25) ;  /* 0xfffffffc00f08947 */ /* 0x002fea000383ffff */
[----:B------:R-:W-:Y:S05]  /*a320*/  BRA `(.L_x_162) ;  /* 0xffffff7800987947 */ /* 0x000fea000383ffff */
.L_x_28:
[----:B-1----:R-:W-:-:S07]  /*a330*/  MOV R0, UR33 ;  /* 0x0000002100007c02 */ /* 0x002fce0008000f00 */
.L_x_163:
[----:B-1----:R1:W2:Y:S02]  /*a340*/  SYNCS.PHASECHK.TRANS64.TRYWAIT P0, [R0+URZ+0x80], R3 ;  /* 0x00008003000075a7 */ /* 0x0022a400080011ff */
[----:B--2---:R-:W-:Y:S05]  /*a350*/  @!P0 NANOSLEEP.SYNCS 0x989680 ;  /* 0x009896800000895d */ /* 0x004fea0003900000 */
[----:B------:R-:W2:Y:S02]  /*a360*/  @!P0 SYNCS.PHASECHK.TRANS64 P0, [R0+URZ+0x80], R3 ;  /* 0x00008003000085a7 */ /* 0x000ea400080010ff */
[----:B--2---:R-:W-:Y:S05]  /*a370*/  @!P0 BRA `(.L_x_163) ;  /* 0xfffffffc00f08947 */ /* 0x004fea000383ffff */
[----:B------:R-:W-:Y:S05]  /*a380*/  BRA `(.L_x_27) ;  /* 0xffffff7800e87947 */ /* 0x000fea000383ffff */
.L_x_35:
[----:B-1----:R-:W-:-:S07]  /*a390*/  MOV R0, UR17 ;  /* 0x0000001100007c02 */ /* 0x002fce0008000f00 */
.L_x_164:
[----:B-1----:R1:W2:Y:S02]  /*a3a0*/  SYNCS.PHASECHK.TRANS64.TRYWAIT P0, [R0+URZ+0x80], R3 ;  /* 0x00008003000075a7 */ /* 0x0022a400080011ff */
[----:B--2---:R-:W-:Y:S05]  /*a3b0*/  @!P0 NANOSLEEP.SYNCS 0x989680 ;  /* 0x009896800000895d */ /* 0x004fea0003900000 */
[----:B------:R-:W2:Y:S02]  /*a3c0*/  @!P0 SYNCS.PHASECHK.TRANS64 P0, [R0+URZ+0x80], R3 ;  /* 0x00008003000085a7 */ /* 0x000ea400080010ff */
[----:B--2---:R-:W-:Y:S05]  /*a3d0*/  @!P0 BRA `(.L_x_164) ;  /* 0xfffffffc00f08947 */ /* 0x004fea000383ffff */
[----:B------:R-:W-:Y:S05]  /*a3e0*/  BRA `(.L_x_34) ;  /* 0xffffff7c00b47947 */ /* 0x000fea000383ffff */
.L_x_40:
[----:B-1----:R1:W2:Y:S02]  /*a3f0*/  SYNCS.PHASECHK.TRANS64.TRYWAIT P0, [R3+URZ+0x150], R0 ;  /* 0x00015000030075a7 */ /* 0x0022a400080011ff */
[----:B--2---:R-:W-:Y:S05]  /*a400*/  @!P0 NANOSLEEP.SYNCS 0x989680 ;  /* 0x009896800000895d */ /* 0x004fea0003900000 */
[----:B------:R-:W2:Y:S02]  /*a410*/  @!P0 SYNCS.PHASECHK.TRANS64 P0, [R3+URZ+0x150], R0 ;  /* 0x00015000030085a7 */ /* 0x000ea400080010ff */
[----:B--2---:R-:W-:Y:S05]  /*a420*/  @!P0 BRA `(.L_x_40) ;  /* 0xfffffffc00f08947 */ /* 0x004fea000383ffff */
[----:B------:R-:W-:Y:S05]  /*a430*/  BRA `(.L_x_165) ;  /* 0xffffff8000587947 */ /* 0x000fea000383ffff */
.L_x_44:
[----:B-1----:R-:W-:-:S07]  /*a440*/  MOV R0, UR4 ;  /* 0x0000000400007c02 */ /* 0x002fce0008000f00 */
.L_x_166:
[----:B-1----:R1:W2:Y:S02]  /*a450*/  SYNCS.PHASECHK.TRANS64.TRYWAIT P0, [R0+URZ], R3 ;  /* 0x00000003000075a7 */ /* 0x0022a400080011ff */
[----:B--2---:R-:W-:Y:S05]  /*a460*/  @!P0 NANOSLEEP.SYNCS 0x989680 ;  /* 0x009896800000895d */ /* 0x004fea0003900000 */
[----:B------:R-:W2:Y:S02]  /*a470*/  @!P0 SYNCS.PHASECHK.TRANS64 P0, [R0+URZ], R3 ;  /* 0x00000003000085a7 */ /* 0x000ea400080010ff */
[----:B--2---:R-:W-:Y:S05]  /*a480*/  @!P0 BRA `(.L_x_166) ;  /* 0xfffffffc00f08947 */ /* 0x004fea000383ffff */
[----:B------:R-:W-:Y:S05]  /*a490*/  BRA `(.L_x_167) ;  /* 0xffffff8800007947 */ /* 0x000fea000383ffff */
.L_x_45:
[----:B------:R-:W-:-:S07]  /*a4a0*/  MOV R0, UR5 ;  /* 0x0000000500007c02 */ /* 0x000fce0008000f00 */
.L_x_168:
[----:B-1----:R1:W2:Y:S02]  /*a4b0*/  SYNCS.PHASECHK.TRANS64.TRYWAIT P0, [R0+URZ], R3 ;  /* 0x00000003000075a7 */ /* 0x0022a400080011ff */
[----:B--2---:R-:W-:Y:S05]  /*a4c0*/  @!P0 NANOSLEEP.SYNCS 0x989680 ;  /* 0x009896800000895d */ /* 0x004fea0003900000 */
[----:B------:R-:W2:Y:S02]  /*a4d0*/  @!P0 SYNCS.PHASECHK.TRANS64 P0, [R0+URZ], R3 ;  /* 0x00000003000085a7 */ /* 0x000ea400080010ff */
[----:B--2---:R-:W-:Y:S05]  /*a4e0*/  @!P0 BRA `(.L_x_168) ;  /* 0xfffffffc00f08947 */ /* 0x004fea000383ffff */
[----:B------:R-:W-:Y:S05]  /*a4f0*/  BRA `(.L_x_169) ;  /* 0xffffff88000c7947 */ /* 0x000fea000383ffff */
.L_x_46:
[----:B------:R-:W-:-:S07]  /*a500*/  MOV R0, UR5 ;  /* 0x0000000500007c02 */ /* 0x000fce0008000f00 */
.L_x_170:
[----:B-1----:R1:W2:Y:S02]  /*a510*/  SYNCS.PHASECHK.TRANS64.TRYWAIT P0, [R0+URZ], R3 ;  /* 0x00000003000075a7 */ /* 0x0022a400080011ff */
[----:B--2---:R-:W-:Y:S05]  /*a520*/  @!P0 NANOSLEEP.SYNCS 0x989680 ;  /* 0x009896800000895d */ /* 0x004fea0003900000 */
[----:B------:R-:W2:Y:S02]  /*a530*/  @!P0 SYNCS.PHASECHK.TRANS64 P0, [R0+URZ], R3 ;  /* 0x00000003000085a7 */ /* 0x000ea400080010ff */
[----:B--2---:R-:W-:Y:S05]  /*a540*/  @!P0 BRA `(.L_x_170) ;  /* 0xfffffffc00f08947 */ /* 0x004fea000383ffff */
[----:B------:R-:W-:Y:S05]  /*a550*/  BRA `(.L_x_171) ;  /* 0xffffff8800187947 */ /* 0x000fea000383ffff */
.L_x_47:
[----:B------:R-:W-:-:S07]  /*a560*/  MOV R0, UR5 ;  /* 0x0000000500007c02 */ /* 0x000fce0008000f00 */
.L_x_172:
[----:B-1----:R1:W2:Y:S02]  /*a570*/  SYNCS.PHASECHK.TRANS64.TRYWAIT P0, [R0+URZ], R3 ;  /* 0x00000003000075a7 */ /* 0x0022a400080011ff */
[----:B--2---:R-:W-:Y:S05]  /*a580*/  @!P0 NANOSLEEP.SYNCS 0x989680 ;  /* 0x009896800000895d */ /* 0x004fea0003900000 */
[----:B------:R-:W2:Y:S02]  /*a590*/  @!P0 SYNCS.PHASECHK.TRANS64 P0, [R0+URZ], R3 ;  /* 0x00000003000085a7 */ /* 0x000ea400080010ff */
[----:B--2---:R-:W-:Y:S05]  /*a5a0*/  @!P0 BRA `(.L_x_172) ;  /* 0xfffffffc00f08947 */ /* 0x004fea000383ffff */
[----:B------:R-:W-:Y:S05]  /*a5b0*/  BRA `(.L_x_173) ;  /* 0xffffff8800247947 */ /* 0x000fea000383ffff */
.L_x_48:
[----:B------:R-:W-:-:S07]  /*a5c0*/  MOV R0, UR5 ;  /* 0x0000000500007c02 */ /* 0x000fce0008000f00 */
.L_x_174:
[----:B-1----:R1:W2:Y:S02]  /*a5d0*/  SYNCS.PHASECHK.TRANS64.TRYWAIT P0, [R0+URZ], R3 ;  /* 0x00000003000075a7 */ /* 0x0022a400080011ff */
[----:B--2---:R-:W-:Y:S05]  /*a5e0*/  @!P0 NANOSLEEP.SYNCS 0x989680 ;  /* 0x009896800000895d */ /* 0x004fea0003900000 */
[----:B------:R-:W2:Y:S02]  /*a5f0*/  @!P0 SYNCS.PHASECHK.TRANS64 P0, [R0+URZ], R3 ;  /* 0x00000003000085a7 */ /* 0x000ea400080010ff */
[----:B--2---:R-:W-:Y:S05]  /*a600*/  @!P0 BRA `(.L_x_174) ;  /* 0xfffffffc00f08947 */ /* 0x004fea000383ffff */
[----:B------:R-:W-:Y:S05]  /*a610*/  BRA `(.L_x_175) ;  /* 0xffffff8800307947 */ /* 0x000fea000383ffff */
.L_x_49:
[----:B------:R-:W-:-:S07]  /*a620*/  MOV R0, UR5 ;  /* 0x0000000500007c02 */ /* 0x000fce0008000f00 */
.L_x_176:
[----:B-1----:R1:W2:Y:S02]  /*a630*/  SYNCS.PHASECHK.TRANS64.TRYWAIT P0, [R0+URZ], R3 ;  /* 0x00000003000075a7 */ /* 0x0022a400080011ff */
[----:B--2---:R-:W-:Y:S05]  /*a640*/  @!P0 NANOSLEEP.SYNCS 0x989680 ;  /* 0x009896800000895d */ /* 0x004fea0003900000 */
[----:B------:R-:W2:Y:S02]  /*a650*/  @!P0 SYNCS.PHASECHK.TRANS64 P0, [R0+URZ], R3 ;  /* 0x00000003000085a7 */ /* 0x000ea400080010ff */
[----:B--2---:R-:W-:Y:S05]  /*a660*/  @!P0 BRA `(.L_x_176) ;  /* 0xfffffffc00f08947 */ /* 0x004fea000383ffff */
[----:B------:R-:W-:Y:S05]  /*a670*/  BRA `(.L_x_177) ;  /* 0xffffff88003c7947 */ /* 0x000fea000383ffff */
.L_x_50:
[----:B------:R-:W-:-:S07]  /*a680*/  MOV R0, UR5 ;  /* 0x0000000500007c02 */ /* 0x000fce0008000f00 */
.L_x_178:
[----:B-1----:R1:W2:Y:S02]  /*a690*/  SYNCS.PHASECHK.TRANS64.TRYWAIT P0, [R0+URZ], R3 ;  /* 0x00000003000075a7 */ /* 0x0022a400080011ff */
[----:B--2---:R-:W-:Y:S05]  /*a6a0*/  @!P0 NANOSLEEP.SYNCS 0x989680 ;  /* 0x009896800000895d */ /* 0x004fea0003900000 */
[----:B------:R-:W2:Y:S02]  /*a6b0*/  @!P0 SYNCS.PHASECHK.TRANS64 P0, [R0+URZ], R3 ;  /* 0x00000003000085a7 */ /* 0x000ea400080010ff */
[----:B--2---:R-:W-:Y:S05]  /*a6c0*/  @!P0 BRA `(.L_x_178) ;  /* 0xfffffffc00f08947 */ /* 0x004fea000383ffff */
[----:B------:R-:W-:Y:S05]  /*a6d0*/  BRA `(.L_x_179) ;  /* 0xffffff8800487947 */ /* 0x000fea000383ffff */
.L_x_51:
[----:B------:R-:W-:-:S07]  /*a6e0*/  MOV R0, UR5 ;  /* 0x0000000500007c02 */ /* 0x000fce0008000f00 */
.L_x_180:
[----:B-1----:R1:W2:Y:S02]  /*a6f0*/  SYNCS.PHASECHK.TRANS64.TRYWAIT P0, [R0+URZ], R3 ;  /* 0x00000003000075a7 */ /* 0x0022a400080011ff */
[----:B--2---:R-:W-:Y:S05]  /*a700*/  @!P0 NANOSLEEP.SYNCS 0x989680 ;  /* 0x009896800000895d */ /* 0x004fea0003900000 */
[----:B------:R-:W2:Y:S02]  /*a710*/  @!P0 SYNCS.PHASECHK.TRANS64 P0, [R0+URZ], R3 ;  /* 0x00000003000085a7 */ /* 0x000ea400080010ff */
[----:B--2---:R-:W-:Y:S05]  /*a720*/  @!P0 BRA `(.L_x_180) ;  /* 0xfffffffc00f08947 */ /* 0x004fea000383ffff */
[----:B------:R-:W-:Y:S05]  /*a730*/  BRA `(.L_x_181) ;  /* 0xffffff8800547947 */ /* 0x000fea000383ffff */
.L_x_52:
[----:B------:R-:W-:-:S07]  /*a740*/  MOV R0, UR5 ;  /* 0x0000000500007c02 */ /* 0x000fce0008000f00 */
.L_x_182:
[----:B-1----:R1:W2:Y:S02]  /*a750*/  SYNCS.PHASECHK.TRANS64.TRYWAIT P0, [R0+URZ], R3 ;  /* 0x00000003000075a7 */ /* 0x0022a400080011ff */
[----:B--2---:R-:W-:Y:S05]  /*a760*/  @!P0 NANOSLEEP.SYNCS 0x989680 ;  /* 0x009896800000895d */ /* 0x004fea0003900000 */
[----:B------:R-:W2:Y:S02]  /*a770*/  @!P0 SYNCS.PHASECHK.TRANS64 P0, [R0+URZ], R3 ;  /* 0x00000003000085a7 */ /* 0x000ea400080010ff */
[----:B--2---:R-:W-:Y:S05]  /*a780*/  @!P0 BRA `(.L_x_182) ;  /* 0xfffffffc00f08947 */ /* 0x004fea000383ffff */
[----:B------:R-:W-:Y:S05]  /*a790*/  BRA `(.L_x_183) ;  /* 0xffffff8800607947 */ /* 0x000fea000383ffff */
.L_x_53:
[----:B------:R-:W-:-:S07]  /*a7a0*/  MOV R0, UR5 ;  /* 0x0000000500007c02 */ /* 0x000fce0008000f00 */
.L_x_184:
[----:B-1----:R1:W2:Y:S02]  /*a7b0*/  SYNCS.PHASECHK.TRANS64.TRYWAIT P0, [R0+URZ], R3 ;  /* 0x00000003000075a7 */ /* 0x0022a400080011ff */
[----:B--2---:R-:W-:Y:S05]  /*a7c0*/  @!P0 NANOSLEEP.SYNCS 0x989680 ;  /* 0x009896800000895d */ /* 0x004fea0003900000 */
[----:B------:R-:W2:Y:S02]  /*a7d0*/  @!P0 SYNCS.PHASECHK.TRANS64 P0, [R0+URZ], R3 ;  /* 0x00000003000085a7 */ /* 0x000ea400080010ff */
[----:B--2---:R-:W-:Y:S05]  /*a7e0*/  @!P0 BRA `(.L_x_184) ;  /* 0xfffffffc00f08947 */ /* 0x004fea000383ffff */
[----:B------:R-:W-:Y:S05]  /*a7f0*/  BRA `(.L_x_185) ;  /* 0xffffff88006c7947 */ /* 0x000fea000383ffff */
.L_x_54:
[----:B------:R-:W-:-:S07]  /*a800*/  MOV R0, UR5 ;  /* 0x0000000500007c02 */ /* 0x000fce0008000f00 */
.L_x_186:
[----:B-1----:R1:W2:Y:S02]  /*a810*/  SYNCS.PHASECHK.TRANS64.TRYWAIT P0, [R0+URZ], R3 ;  /* 0x00000003000075a7 */ /* 0x0022a400080011ff */
[----:B--2---:R-:W-:Y:S05]  /*a820*/  @!P0 NANOSLEEP.SYNCS 0x989680 ;  /* 0x009896800000895d */ /* 0x004fea0003900000 */
[----:B------:R-:W2:Y:S02]  /*a830*/  @!P0 SYNCS.PHASECHK.TRANS64 P0, [R0+URZ], R3 ;  /* 0x00000003000085a7 */ /* 0x000ea400080010ff */
[----:B--2---:R-:W-:Y:S05]  /*a840*/  @!P0 BRA `(.L_x_186) ;  /* 0xfffffffc00f08947 */ /* 0x004fea000383ffff */
[----:B------:R-:W-:Y:S05]  /*a850*/  BRA `(.L_x_187) ;  /* 0xffffff8800787947 */ /* 0x000fea000383ffff */
.L_x_55:
[----:B------:R-:W-:-:S07]  /*a860*/  MOV R0, UR5 ;  /* 0x0000000500007c02 */ /* 0x000fce0008000f00 */
.L_x_188:
[----:B-1----:R1:W2:Y:S02]  /*a870*/  SYNCS.PHASECHK.TRANS64.TRYWAIT P0, [R0+URZ], R3 ;  /* 0x00000003000075a7 */ /* 0x0022a400080011ff */
[----:B--2---:R-:W-:Y:S05]  /*a880*/  @!P0 NANOSLEEP.SYNCS 0x989680 ;  /* 0x009896800000895d */ /* 0x004fea0003900000 */
[----:B------:R-:W2:Y:S02]  /*a890*/  @!P0 SYNCS.PHASECHK.TRANS64 P0, [R0+URZ], R3 ;  /* 0x00000003000085a7 */ /* 0x000ea400080010ff */
[----:B--2---:R-:W-:Y:S05]  /*a8a0*/  @!P0 BRA `(.L_x_188) ;  /* 0xfffffffc00f08947 */ /* 0x004fea000383ffff */
[----:B------:R-:W-:Y:S05]  /*a8b0*/  BRA `(.L_x_189) ;  /* 0xffffff8800847947 */ /* 0x000fea000383ffff */
.L_x_56:
[----:B------:R-:W-:-:S07]  /*a8c0*/  MOV R0, UR5 ;  /* 0x0000000500007c02 */ /* 0x000fce0008000f00 */
.L_x_190:
[----:B-1----:R1:W2:Y:S02]  /*a8d0*/  SYNCS.PHASECHK.TRANS64.TRYWAIT P0, [R0+URZ], R3 ;  /* 0x00000003000075a7 */ /* 0x0022a400080011ff */
[----:B--2---:R-:W-:Y:S05]  /*a8e0*/  @!P0 NANOSLEEP.SYNCS 0x989680 ;  /* 0x009896800000895d */ /* 0x004fea0003900000 */
[----:B------:R-:W2:Y:S02]  /*a8f0*/  @!P0 SYNCS.PHASECHK.TRANS64 P0, [R0+URZ], R3 ;  /* 0x00000003000085a7 */ /* 0x000ea400080010ff */
[----:B--2---:R-:W-:Y:S05]  /*a900*/  @!P0 BRA `(.L_x_190) ;  /* 0xfffffffc00f08947 */ /* 0x004fea000383ffff */
[----:B------:R-:W-:Y:S05]  /*a910*/  BRA `(.L_x_191) ;  /* 0xffffff8800907947 */ /* 0x000fea000383ffff */
.L_x_57:
[----:B------:R-:W-:-:S07]  /*a920*/  MOV R0, UR5 ;  /* 0x0000000500007c02 */ /* 0x000fce0008000f00 */
.L_x_192:
[----:B-1----:R1:W2:Y:S02]  /*a930*/  SYNCS.PHASECHK.TRANS64.TRYWAIT P0, [R0+URZ], R3 ;  /* 0x00000003000075a7 */ /* 0x0022a400080011ff */
[----:B--2---:R-:W-:Y:S05]  /*a940*/  @!P0 NANOSLEEP.SYNCS 0x989680 ;  /* 0x009896800000895d */ /* 0x004fea0003900000 */
[----:B------:R-:W2:Y:S02]  /*a950*/  @!P0 SYNCS.PHASECHK.TRANS64 P0, [R0+URZ], R3 ;  /* 0x00000003000085a7 */ /* 0x000ea400080010ff */
[----:B--2---:R-:W-:Y:S05]  /*a960*/  @!P0 BRA `(.L_x_192) ;  /* 0xfffffffc00f08947 */ /* 0x004fea000383ffff */
[----:B------:R-:W-:Y:S05]  /*a970*/  BRA `(.L_x_193) ;  /* 0xffffff88009c7947 */ /* 0x000fea000383ffff */
.L_x_58:
[----:B------:R-:W-:-:S07]  /*a980*/  MOV R0, UR5 ;  /* 0x0000000500007c02 */ /* 0x000fce0008000f00 */
.L_x_194:
[----:B-1----:R1:W2:Y:S02]  /*a990*/  SYNCS.PHASECHK.TRANS64.TRYWAIT P0, [R0+URZ], R3 ;  /* 0x00000003000075a7 */ /* 0x0022a400080011ff */
[----:B--2---:R-:W-:Y:S05]  /*a9a0*/  @!P0 NANOSLEEP.SYNCS 0x989680 ;  /* 0x009896800000895d */ /* 0x004fea0003900000 */
[----:B------:R-:W2:Y:S02]  /*a9b0*/  @!P0 SYNCS.PHASECHK.TRANS64 P0, [R0+URZ], R3 ;  /* 0x00000003000085a7 */ /* 0x000ea400080010ff */
[----:B--2---:R-:W-:Y:S05]  /*a9c0*/  @!P0 BRA `(.L_x_194) ;  /* 0xfffffffc00f08947 */ /* 0x004fea000383ffff */
[----:B------:R-:W-:Y:S05]  /*a9d0*/  BRA `(.L_x_195) ;  /* 0xffffff8800a87947 */ /* 0x000fea000383ffff */
.L_x_61:
[----:B--2---:R2:W3:Y:S02]  /*a9e0*/  SYNCS.PHASECHK.TRANS64.TRYWAIT P0, [R2+URZ+0x1b0], R5 ;  /* 0x0001b005020075a7 */ /* 0x0044e400080011ff */
[----:B---3--:R-:W-:Y:S05]  /*a9f0*/  @!P0 NANOSLEEP.SYNCS 0x989680 ;  /* 0x009896800000895d */ /* 0x008fea0003900000 */
[----:B------:R-:W3:Y:S02]  /*aa00*/  @!P0 SYNCS.PHASECHK.TRANS64 P0, [R2+URZ+0x1b0], R5 ;  /* 0x0001b005020085a7 */ /* 0x000ee400080010ff */
[----:B---3--:R-:W-:Y:S05]  /*aa10*/  @!P0 BRA `(.L_x_61) ;  /* 0xfffffffc00f08947 */ /* 0x008fea000383ffff */
[----:B------:R-:W-:Y:S05]  /*aa20*/  BRA `(.L_x_196) ;  /* 0xffffff8c00047947 */ /* 0x000fea000383ffff */
.L_x_62:
[----:B------:R-:W-:-:S07]  /*aa30*/  MOV R2, UR4 ;  /* 0x0000000400027c02 */ /* 0x000fce0008000f00 */
.L_x_197:
[----:B--2---:R2:W3:Y:S02]  /*aa40*/  SYNCS.PHASECHK.TRANS64.TRYWAIT P0, [R2+URZ+0x160], R5 ;  /* 0x00016005020075a7 */ /* 0x0044e400080011ff */
[----:B---3--:R-:W-:Y:S05]  /*aa50*/  @!P0 NANOSLEEP.SYNCS 0x989680 ;  /* 0x009896800000895d */ /* 0x008fea0003900000 */
[----:B------:R-:W3:Y:S02]  /*aa60*/  @!P0 SYNCS.PHASECHK.TRANS64 P0, [R2+URZ+0x160], R5 ;  /* 0x00016005020085a7 */ /* 0x000ee400080010ff */
[----:B---3--:R-:W-:Y:S05]  /*aa70*/  @!P0 BRA `(.L_x_197) ;  /* 0xfffffffc00f08947 */ /* 0x008fea000383ffff */
[----:B------:R-:W-:Y:S05]  /*aa80*/  BRA `(.L_x_198) ;  /* 0xffffff8c00147947 */ /* 0x000fea000383ffff */
.L_x_63:
[----:B--2---:R2:W3:Y:S02]  /*aa90*/  SYNCS.PHASECHK.TRANS64.TRYWAIT P1, [R2+URZ+0x150], R5 ;  /* 0x00015005020075a7 */ /* 0x0044e400080211ff */
[----:B---3--:R-:W-:Y:S05]  /*aaa0*/  @!P1 NANOSLEEP.SYNCS 0x989680 ;  /* 0x009896800000995d */ /* 0x008fea0003900000 */
[----:B------:R-:W3:Y:S02]  /*aab0*/  @!P1 SYNCS.PHASECHK.TRANS64 P1, [R2+URZ+0x150], R5 ;  /* 0x00015005020095a7 */ /* 0x000ee400080210ff */
[----:B---3--:R-:W-:Y:S05]  /*aac0*/  @!P1 BRA `(.L_x_63) ;  /* 0xfffffffc00f09947 */ /* 0x008fea000383ffff */
[----:B------:R-:W-:Y:S05]  /*aad0*/  BRA `(.L_x_199) ;  /* 0xffffff8c00447947 */ /* 0x000fea000383ffff */
.L_x_66:
[----:B------:R-:W-:-:S07]  /*aae0*/  MOV R0, UR4 ;  /* 0x0000000400007c02 */ /* 0x000fce0008000f00 */
.L_x_200:
[----:B--2---:R2:W3:Y:S02]  /*aaf0*/  SYNCS.PHASECHK.TRANS64.TRYWAIT P0, [R0+URZ+0x160], R3 ;  /* 0x00016003000075a7 */ /* 0x0044e400080011ff */
[----:B---3--:R-:W-:Y:S05]  /*ab00*/  @!P0 NANOSLEEP.SYNCS 0x989680 ;  /* 0x009896800000895d */ /* 0x008fea0003900000 */
[----:B------:R-:W3:Y:S02]  /*ab10*/  @!P0 SYNCS.PHASECHK.TRANS64 P0, [R0+URZ+0x160], R3 ;  /* 0x00016003000085a7 */ /* 0x000ee400080010ff */
[----:B---3--:R-:W-:Y:S05]  /*ab20*/  @!P0 BRA `(.L_x_200) ;  /* 0xfffffffc00f08947 */ /* 0x008fea000383ffff */
[----:B------:R-:W-:Y:S05]  /*ab30*/  BRA `(.L_x_65) ;  /* 0xffffff8c00987947 */ /* 0x000fea000383ffff */
.L_x_75:
[----:B--2---:R-:W-:-:S04]  /*ab40*/  MOV R0, UR5 ;  /* 0x0000000500007c02 */ /* 0x004fc80008000f00 */
[----:B------:R2:W3:Y:S03]  /*ab50*/  SYNCS.PHASECHK.TRANS64.TRYWAIT P0, [R0+URZ+0x8], R7 ;  /* 0x00000807000075a7 */ /* 0x0004e600080011ff */
[----:B---3--:R-:W-:Y:S05]  /*ab60*/  @!P0 NANOSLEEP.SYNCS 0x989680 ;  /* 0x009896800000895d */ /* 0x008fea0003900000 */
[----:B------:R-:W3:Y:S02]  /*ab70*/  @!P0 SYNCS.PHASECHK.TRANS64 P0, [R0+URZ+0x8], R7 ;  /* 0x00000807000085a7 */ /* 0x000ee400080010ff */
[----:B---3--:R-:W-:Y:S05]  /*ab80*/  @!P0 BRA `(.L_x_75) ;  /* 0xfffffffc00ec8947 */ /* 0x008fea000383ffff */
[----:B------:R-:W-:Y:S05]  /*ab90*/  BRA `(.L_x_74) ;  /* 0xffffff90004c7947 */ /* 0x000fea000383ffff */
.L_x_77:
[----:B------:R-:W-:Y:S01]  /*aba0*/  BSSY B0, `(.L_x_201) ;  /* 0x0000006000007945 */ /* 0x000fe20003800000 */
[----:B------:R-:W-:-:S07]  /*abb0*/  MOV R15, 0xffffffff ;  /* 0xffffffff000f7802 */ /* 0x000fce0000000f00 */
[----:B-12--5:R-:W-:Y:S05]  /*abc0*/  WARPSYNC.COLLECTIVE R15, `(.L_x_202) ;  /* 0x000000000f0c7348 */ /* 0x026fea0003c00000 */
[----:B------:R-:W-:Y:S02]  /*abd0*/  ELECT P6, UR79, PT ;  /* 0x00000000004f782f */ /* 0x000fe400038c0000 */
[----:B------:R-:W-:Y:S01]  /*abe0*/  MOV R14, UR79 ;  /* 0x0000004f000e7c02 */ /* 0x000fe20008000f00 */
[----:B-12--5:R-:W-:Y:S10]  /*abf0*/  ENDCOLLECTIVE ;  /* 0x000000000000791b */ /* 0x026ff40003800000 */
.L_x_202:
[----:B------:R-:W-:Y:S05]  /*ac00*/  BSYNC B0 ;  /* 0x0000000000007941 */ /* 0x000fea0003800000 */
.L_x_201:
[----:B------:R-:W-:Y:S01]  /*ac10*/  PLOP3.LUT P0, PT, P6, PT, PT, 0x80, 0x8 ;  /* 0x000000000008781c */ /* 0x000fe2000370f070 */
[----:B------:R-:W-:-:S12]  /*ac20*/  BRA `(.L_x_203) ;  /* 0xffffff9000787947 */ /* 0x000fd8000383ffff */
.L_x_79:
[----:B--2---:R-:W-:-:S04]  /*ac30*/  MOV R0, UR5 ;  /* 0x0000000500007c02 */ /* 0x004fc80008000f00 */
[----:B------:R2:W3:Y:S03]  /*ac40*/  SYNCS.PHASECHK.TRANS64.TRYWAIT P0, [R0+URZ+0x8], R5 ;  /* 0x00000805000075a7 */ /* 0x0004e600080011ff */
[----:B---3--:R-:W-:Y:S05]  /*ac50*/  @!P0 NANOSLEEP.SYNCS 0x989680 ;  /* 0x009896800000895d */ /* 0x008fea0003900000 */
[----:B------:R-:W3:Y:S02]  /*ac60*/  @!P0 SYNCS.PHASECHK.TRANS64 P0, [R0+URZ+0x8], R5 ;  /* 0x00000805000085a7 */ /* 0x000ee400080010ff */
[----:B---3--:R-:W-:Y:S05]  /*ac70*/  @!P0 BRA `(.L_x_79) ;  /* 0xfffffffc00ec8947 */ /* 0x008fea000383ffff */
[----:B------:R-:W-:Y:S05]  /*ac80*/  BRA `(.L_x_78) ;  /* 0xffffff90007c7947 */ /* 0x000fea000383ffff */
.L_x_80:
[----:B-1----:R1:W2:Y:S02]  /*ac90*/  SYNCS.PHASECHK.TRANS64.TRYWAIT P0, [R0+URZ+0x150], R5 ;  /* 0x00015005000075a7 */ /* 0x0022a400080011ff */
[----:B--2---:R-:W-:Y:S05]  /*aca0*/  @!P0 NANOSLEEP.SYNCS 0x989680 ;  /* 0x009896800000895d */ /* 0x004fea0003900000 */
[----:B------:R-:W2:Y:S02]  /*acb0*/  @!P0 SYNCS.PHASECHK.TRANS64 P0, [R0+URZ+0x150], R5 ;  /* 0x00015005000085a7 */ /* 0x000ea400080010ff */
[----:B--2---:R-:W-:Y:S05]  /*acc0*/  @!P0 BRA `(.L_x_80) ;  /* 0xfffffffc00f08947 */ /* 0x004fea000383ffff */
[----:B------:R-:W-:Y:S05]  /*acd0*/  BRA `(.L_x_204) ;  /* 0xffffff9400587947 */ /* 0x000fea000383ffff */
.L_x_82:
[----:B------:R-:W-:-:S07]  /*ace0*/  MOV R0, UR23 ;  /* 0x0000001700007c02 */ /* 0x000fce0008000f00 */
.L_x_205:
[----:B-1----:R1:W2:Y:S02]  /*acf0*/  SYNCS.PHASECHK.TRANS64.TRYWAIT P0, [R0+URZ+0x190], R5 ;  /* 0x00019005000075a7 */ /* 0x0022a400080011ff */
[----:B--2---:R-:W-:Y:S05]  /*ad00*/  @!P0 NANOSLEEP.SYNCS 0x989680 ;  /* 0x009896800000895d */ /* 0x004fea0003900000 */
[----:B------:R-:W2:Y:S02]  /*ad10*/  @!P0 SYNCS.PHASECHK.TRANS64 P0, [R0+URZ+0x190], R5 ;  /* 0x00019005000085a7 */ /* 0x000ea400080010ff */
[----:B--2---:R-:W-:Y:S05]  /*ad20*/  @!P0 BRA `(.L_x_205) ;  /* 0xfffffffc00f08947 */ /* 0x004fea000383ffff */
[----:B------:R-:W-:Y:S05]  /*ad30*/  BRA `(.L_x_206) ;  /* 0xffffff9400a47947 */ /* 0x000fea000383ffff */
.L_x_85:
[----:B------:R-:W-:Y:S07]  /*ad40*/  MOV R0, UR5 ;  /* 0x0000000500007c02 */ /* 0x000fee0008000f00 */
.L_x_207:
[----:B-1----:R1:W2:Y:S02]  /*ad50*/  SYNCS.PHASECHK.TRANS64.TRYWAIT P0, [R0+URZ], R5 ;  /* 0x00000005000075a7 */ /* 0x0022a400080011ff */
[----:B--2---:R-:W-:Y:S05]  /*ad60*/  @!P0 NANOSLEEP.SYNCS 0x989680 ;  /* 0x009896800000895d */ /* 0x004fea0003900000 */
[----:B------:R-:W2:Y:S02]  /*ad70*/  @!P0 SYNCS.PHASECHK.TRANS64 P0, [R0+URZ], R5 ;  /* 0x00000005000085a7 */ /* 0x000ea400080010ff */
[----:B--2---:R-:W-:Y:S05]  /*ad80*/  @!P0 BRA `(.L_x_207) ;  /* 0xfffffffc00f08947 */ /* 0x004fea000383ffff */
[----:B------:R-:W-:Y:S05]  /*ad90*/  BRA `(.L_x_84) ;  /* 0xffffff9400b87947 */ /* 0x000fea000383ffff */
.L_x_89:
[----:B-1----:R-:W-:-:S07]  /*ada0*/  MOV R0, UR4 ;  /* 0x0000000400007c02 */ /* 0x002fce0008000f00 */
.L_x_208:
[----:B-1----:R1:W2:Y:S02]  /*adb0*/  SYNCS.PHASECHK.TRANS64.TRYWAIT P0, [R0+URZ], R3 ;  /* 0x00000003000075a7 */ /* 0x0022a400080011ff */
[----:B--2---:R-:W-:Y:S05]  /*adc0*/  @!P0 NANOSLEEP.SYNCS 0x989680 ;  /* 0x009896800000895d */ /* 0x004fea0003900000 */
[----:B------:R-:W2:Y:S02]  /*add0*/  @!P0 SYNCS.PHASECHK.TRANS64 P0, [R0+URZ], R3 ;  /* 0x00000003000085a7 */ /* 0x000ea400080010ff */
[----:B--2---:R-:W-:Y:S05]  /*ade0*/  @!P0 BRA `(.L_x_208) ;  /* 0xfffffffc00f08947 */ /* 0x004fea000383ffff */
[----:B------:R-:W-:Y:S05]  /*adf0*/  BRA `(.L_x_209) ;  /* 0xffffff9800847947 */ /* 0x000fea000383ffff */
.L_x_90:
[----:B------:R-:W-:-:S07]  /*ae00*/  MOV R0, UR5 ;  /* 0x0000000500007c02 */ /* 0x000fce0008000f00 */
.L_x_210:
[----:B-1----:R1:W2:Y:S02]  /*ae10*/  SYNCS.PHASECHK.TRANS64.TRYWAIT P0, [R0+URZ], R3 ;  /* 0x00000003000075a7 */ /* 0x0022a400080011ff */
[----:B--2---:R-:W-:Y:S05]  /*ae20*/  @!P0 NANOSLEEP.SYNCS 0x989680 ;  /* 0x009896800000895d */ /* 0x004fea0003900000 */
[----:B------:R-:W2:Y:S02]  /*ae30*/  @!P0 SYNCS.PHASECHK.TRANS64 P0, [R0+URZ], R3 ;  /* 0x00000003000085a7 */ /* 0x000ea400080010ff */
[----:B--2---:R-:W-:Y:S05]  /*ae40*/  @!P0 BRA `(.L_x_210) ;  /* 0xfffffffc00f08947 */ /* 0x004fea000383ffff */
[----:B------:R-:W-:Y:S05]  /*ae50*/  BRA `(.L_x_211) ;  /* 0xffffff9800907947 */ /* 0x000fea000383ffff */
.L_x_91:
[----:B------:R-:W-:-:S07]  /*ae60*/  MOV R0, UR5 ;  /* 0x0000000500007c02 */ /* 0x000fce0008000f00 */
.L_x_212:
[----:B-1----:R1:W2:Y:S02]  /*ae70*/  SYNCS.PHASECHK.TRANS64.TRYWAIT P0, [R0+URZ], R3 ;  /* 0x00000003000075a7 */ /* 0x0022a400080011ff */
[----:B--2---:R-:W-:Y:S05]  /*ae80*/  @!P0 NANOSLEEP.SYNCS 0x989680 ;  /* 0x009896800000895d */ /* 0x004fea0003900000 */
[----:B------:R-:W2:Y:S02]  /*ae90*/  @!P0 SYNCS.PHASECHK.TRANS64 P0, [R0+URZ], R3 ;  /* 0x00000003000085a7 */ /* 0x000ea400080010ff */
[----:B--2---:R-:W-:Y:S05]  /*aea0*/  @!P0 BRA `(.L_x_212) ;  /* 0xfffffffc00f08947 */ /* 0x004fea000383ffff */
[----:B------:R-:W-:Y:S05]  /*aeb0*/  BRA `(.L_x_213) ;  /* 0xffffff98009c7947 */ /* 0x000fea000383ffff */
.L_x_94:
[----:B------:R-:W-:-:S07]  /*aec0*/  MOV R0, UR17 ;  /* 0x0000001100007c02 */ /* 0x000fce0008000f00 */
.L_x_214:
[----:B-1----:R1:W2:Y:S02]  /*aed0*/  SYNCS.PHASECHK.TRANS64.TRYWAIT P1, [R0+URZ+0x1d0], R3 ;  /* 0x0001d003000075a7 */ /* 0x0022a400080211ff */
[----:B--2---:R-:W-:Y:S05]  /*aee0*/  @!P1 NANOSLEEP.SYNCS 0x989680 ;  /* 0x009896800000995d */ /* 0x004fea0003900000 */
[----:B------:R-:W2:Y:S02]  /*aef0*/  @!P1 SYNCS.PHASECHK.TRANS64 P1, [R0+URZ+0x1d0], R3 ;  /* 0x0001d003000095a7 */ /* 0x000ea400080210ff */
[----:B--2---:R-:W-:Y:S05]  /*af00*/  @!P1 BRA `(.L_x_214) ;  /* 0xfffffffc00f09947 */ /* 0x004fea000383ffff */
[----:B------:R-:W-:Y:S05]  /*af10*/  BRA `(.L_x_215) ;  /* 0xffffff9800e87947 */ /* 0x000fea000383ffff */
.L_x_99:
[----:B---3--:R3:W4:Y:S02]  /*af20*/  SYNCS.PHASECHK.TRANS64.TRYWAIT P0, [R12+URZ+0x150], R9 ;  /* 0x000150090c0075a7 */ /* 0x00872400080011ff */
[----:B----4-:R-:W-:Y:S05]  /*af30*/  @!P0 NANOSLEEP.SYNCS 0x989680 ;  /* 0x009896800000895d */ /* 0x010fea0003900000 */
[----:B------:R-:W4:Y:S02]  /*af40*/  @!P0 SYNCS.PHASECHK.TRANS64 P0, [R12+URZ+0x150], R9 ;  /* 0x000150090c0085a7 */ /* 0x000f2400080010ff */
[----:B----4-:R-:W-:Y:S05]  /*af50*/  @!P0 BRA `(.L_x_99) ;  /* 0xfffffffc00f08947 */ /* 0x010fea000383ffff */
[----:B------:R-:W-:Y:S05]  /*af60*/  BRA `(.L_x_216) ;  /* 0xffffffa0001c7947 */ /* 0x000fea000383ffff */
.L_x_102:
[----:B------:R-:W-:Y:S07]  /*af70*/  MOV R0, UR21 ;  /* 0x0000001500007c02 */ /* 0x000fee0008000f00 */
.L_x_217:
[----:B-1----:R1:W3:Y:S02]  /*af80*/  SYNCS.PHASECHK.TRANS64.TRYWAIT P2, [R0+URZ+0x148], R11 ;  /* 0x0001480b000075a7 */ /* 0x0022e400080411ff */
[----:B---3--:R-:W-:Y:S05]  /*af90*/  @!P2 NANOSLEEP.SYNCS 0x989680 ;  /* 0x009896800000a95d */ /* 0x008fea0003900000 */
[----:B------:R-:W3:Y:S02]  /*afa0*/  @!P2 SYNCS.PHASECHK.TRANS64 P2, [R0+URZ+0x148], R11 ;  /* 0x0001480b0000a5a7 */ /* 0x000ee400080410ff */
[----:B---3--:R-:W-:Y:S05]  /*afb0*/  @!P2 BRA `(.L_x_217) ;  /* 0xfffffffc00f0a947 */ /* 0x008fea000383ffff */
[----:B------:R-:W-:Y:S05]  /*afc0*/  BRA `(.L_x_101) ;  /* 0xffffffa400847947 */ /* 0x000fea000383ffff */
.L_x_105:
[----:B---3--:R-:W-:Y:S07]  /*afd0*/  MOV R0, UR21 ;  /* 0x0000001500007c02 */ /* 0x008fee0008000f00 */
.L_x_218:
[----:B-1----:R1:W3:Y:S02]  /*afe0*/  SYNCS.PHASECHK.TRANS64.TRYWAIT P0, [R0+URZ+0x120], R9 ;  /* 0x00012009000075a7 */ /* 0x0022e400080011ff */
[----:B---3--:R-:W-:Y:S05]  /*aff0*/  @!P0 NANOSLEEP.SYNCS 0x989680 ;  /* 0x009896800000895d */ /* 0x008fea0003900000 */
[----:B------:R-:W3:Y:S02]  /*b000*/  @!P0 SYNCS.PHASECHK.TRANS64 P0, [R0+URZ+0x120], R9 ;  /* 0x00012009000085a7 */ /* 0x000ee400080010ff */
[----:B---3--:R-:W-:Y:S05]  /*b010*/  @!P0 BRA `(.L_x_218) ;  /* 0xfffffffc00f08947 */ /* 0x008fea000383ffff */
[----:B------:R-:W-:Y:S05]  /*b020*/  BRA `(.L_x_219) ;  /* 0xffffffa400e07947 */ /* 0x000fea000383ffff */
.L_x_106:
[----:B------:R-:W-:Y:S07]  /*b030*/  MOV R0, UR21 ;  /* 0x0000001500007c02 */ /* 0x000fee0008000f00 */
.L_x_220:
[----:B-1----:R1:W3:Y:S02]  /*b040*/  SYNCS.PHASECHK.TRANS64.TRYWAIT P0, [R0+URZ+0x128], R9 ;  /* 0x00012809000075a7 */ /* 0x0022e400080011ff */
[----:B---3--:R-:W-:Y:S05]  /*b050*/  @!P0 NANOSLEEP.SYNCS 0x989680 ;  /* 0x009896800000895d */ /* 0x008fea0003900000 */
[----:B------:R-:W3:Y:S02]  /*b060*/  @!P0 SYNCS.PHASECHK.TRANS64 P0, [R0+URZ+0x128], R9 ;  /* 0x00012809000085a7 */ /* 0x000ee400080010ff */
[----:B---3--:R-:W-:Y:S05]  /*b070*/  @!P0 BRA `(.L_x_220) ;  /* 0xfffffffc00f08947 */ /* 0x008fea000383ffff */
[----:B------:R-:W-:Y:S05]  /*b080*/  BRA `(.L_x_221) ;  /* 0xffffffa800187947 */ /* 0x000fea000383ffff */
.L_x_107:
[----:B------:R-:W-:Y:S07]  /*b090*/  MOV R0, UR21 ;  /* 0x0000001500007c02 */ /* 0x000fee0008000f00 */
.L_x_222:
[----:B-1----:R1:W3:Y:S02]  /*b0a0*/  SYNCS.PHASECHK.TRANS64.TRYWAIT P0, [R0+URZ+0x130], R9 ;  /* 0x00013009000075a7 */ /* 0x0022e400080011ff */
[----:B---3--:R-:W-:Y:S05]  /*b0b0*/  @!P0 NANOSLEEP.SYNCS 0x989680 ;  /* 0x009896800000895d */ /* 0x008fea0003900000 */
[----:B------:R-:W3:Y:S02]  /*b0c0*/  @!P0 SYNCS.PHASECHK.TRANS64 P0, [R0+URZ+0x130], R9 ;  /* 0x00013009000085a7 */ /* 0x000ee400080010ff */
[----:B---3--:R-:W-:Y:S05]  /*b0d0*/  @!P0 BRA `(.L_x_222) ;  /* 0xfffffffc00f08947 */ /* 0x008fea000383ffff */
[----:B------:R-:W-:Y:S05]  /*b0e0*/  BRA `(.L_x_223) ;  /* 0xffffffa8005c7947 */ /* 0x000fea000383ffff */
.L_x_108:
[----:B------:R-:W-:Y:S07]  /*b0f0*/  MOV R0, UR21 ;  /* 0x0000001500007c02 */ /* 0x000fee0008000f00 */
.L_x_224:
[----:B-1----:R1:W3:Y:S02]  /*b100*/  SYNCS.PHASECHK.TRANS64.TRYWAIT P0, [R0+URZ+0x138], R9 ;  /* 0x00013809000075a7 */ /* 0x0022e400080011ff */
[----:B---3--:R-:W-:Y:S05]  /*b110*/  @!P0 NANOSLEEP.SYNCS 0x989680 ;  /* 0x009896800000895d */ /* 0x008fea0003900000 */
[----:B------:R-:W3:Y:S02]  /*b120*/  @!P0 SYNCS.PHASECHK.TRANS64 P0, [R0+URZ+0x138], R9 ;  /* 0x00013809000085a7 */ /* 0x000ee400080010ff */
[----:B---3--:R-:W-:Y:S05]  /*b130*/  @!P0 BRA `(.L_x_224) ;  /* 0xfffffffc00f08947 */ /* 0x008fea000383ffff */
[----:B------:R-:W-:Y:S05]  /*b140*/  BRA `(.L_x_225) ;  /* 0xffffffa8009c7947 */ /* 0x000fea000383ffff */
.L_x_110:
[----:B------:R-:W-:-:S07]  /*b150*/  MOV R0, UR21 ;  /* 0x0000001500007c02 */ /* 0x000fce0008000f00 */
.L_x_226:
[----:B-1----:R1:W4:Y:S02]  /*b160*/  SYNCS.PHASECHK.TRANS64.TRYWAIT P0, [R0+URZ+0x120], R3 ;  /* 0x00012003000075a7 */ /* 0x00232400080011ff */
[----:B----4-:R-:W-:Y:S05]  /*b170*/  @!P0 NANOSLEEP.SYNCS 0x989680 ;  /* 0x009896800000895d */ /* 0x010fea0003900000 */
[----:B------:R-:W4:Y:S02]  /*b180*/  @!P0 SYNCS.PHASECHK.TRANS64 P0, [R0+URZ+0x120], R3 ;  /* 0x00012003000085a7 */ /* 0x000f2400080010ff */
[----:B----4-:R-:W-:Y:S05]  /*b190*/  @!P0 BRA `(.L_x_226) ;  /* 0xfffffffc00f08947 */ /* 0x010fea000383ffff */
[----:B------:R-:W-:Y:S05]  /*b1a0*/  BRA `(.L_x_227) ;  /* 0xffffffac00107947 */ /* 0x000fea000383ffff */
.L_x_111:
[----:B-1----:R-:W-:-:S07]  /*b1b0*/  MOV R0, UR21 ;  /* 0x0000001500007c02 */ /* 0x002fce0008000f00 */
.L_x_228:
[----:B-1----:R1:W4:Y:S02]  /*b1c0*/  SYNCS.PHASECHK.TRANS64.TRYWAIT P0, [R0+URZ+0x128], R3 ;  /* 0x00012803000075a7 */ /* 0x00232400080011ff */
[----:B----4-:R-:W-:Y:S05]  /*b1d0*/  @!P0 NANOSLEEP.SYNCS 0x989680 ;  /* 0x009896800000895d */ /* 0x010fea0003900000 */
[----:B------:R-:W4:Y:S02]  /*b1e0*/  @!P0 SYNCS.PHASECHK.TRANS64 P0, [R0+URZ+0x128], R3 ;  /* 0x00012803000085a7 */ /* 0x000f2400080010ff */
[----:B----4-:R-:W-:Y:S05]  /*b1f0*/  @!P0 BRA `(.L_x_228) ;  /* 0xfffffffc00f08947 */ /* 0x010fea000383ffff */
[----:B------:R-:W-:Y:S05]  /*b200*/  BRA `(.L_x_229) ;  /* 0xffffffac00007947 */ /* 0x000fea000383ffff */
.L_x_112:
[----:B-1----:R-:W-:-:S07]  /*b210*/  MOV R0, UR21 ;  /* 0x0000001500007c02 */ /* 0x002fce0008000f00 */
.L_x_230:
[----:B-1----:R1:W4:Y:S02]  /*b220*/  SYNCS.PHASECHK.TRANS64.TRYWAIT P0, [R0+URZ+0x130], R3 ;  /* 0x00013003000075a7 */ /* 0x00232400080011ff */
[----:B----4-:R-:W-:Y:S05]  /*b230*/  @!P0 NANOSLEEP.SYNCS 0x989680 ;  /* 0x009896800000895d */ /* 0x010fea0003900000 */
[----:B------:R-:W4:Y:S02]  /*b240*/  @!P0 SYNCS.PHASECHK.TRANS64 P0, [R0+URZ+0x130], R3 ;  /* 0x00013003000085a7 */ /* 0x000f2400080010ff */
[----:B----4-:R-:W-:Y:S05]  /*b250*/  @!P0 BRA `(.L_x_230) ;  /* 0xfffffffc00f08947 */ /* 0x010fea000383ffff */
[----:B------:R-:W-:Y:S05]  /*b260*/  BRA `(.L_x_231) ;  /* 0xffffffa800f07947 */ /* 0x000fea000383ffff */
.L_x_114:
[----:B--2---:R2:W3:Y:S02]  /*b270*/  SYNCS.PHASECHK.TRANS64.TRYWAIT P0, [R3+URZ+0x150], R0 ;  /* 0x00015000030075a7 */ /* 0x0044e400080011ff */
[----:B---3--:R-:W-:Y:S05]  /*b280*/  @!P0 NANOSLEEP.SYNCS 0x989680 ;  /* 0x009896800000895d */ /* 0x008fea0003900000 */
[----:B------:R-:W3:Y:S02]  /*b290*/  @!P0 SYNCS.PHASECHK.TRANS64 P0, [R3+URZ+0x150], R0 ;  /* 0x00015000030085a7 */ /* 0x000ee400080010ff */
[----:B---3--:R-:W-:Y:S05]  /*b2a0*/  @!P0 BRA `(.L_x_114) ;  /* 0xfffffffc00f08947 */ /* 0x008fea000383ffff */
[----:B------:R-:W-:Y:S05]  /*b2b0*/  BRA `(.L_x_232) ;  /* 0xffffffac00b07947 */ /* 0x000fea000383ffff */
.L_x_125:
[----:B-1----:R-:W-:Y:S04]  /*b2c0*/  MOV R0, UR44 ;  /* 0x0000002c00007c02 */ /* 0x002fe80008000f00 */
[----:B------:R1:W2:Y:S03]  /*b2d0*/  SYNCS.PHASECHK.TRANS64.TRYWAIT P0, [R0+URZ+0x100], R5 ;  /* 0x00010005000075a7 */ /* 0x0002a600080011ff */
[----:B--2---:R-:W-:Y:S05]  /*b2e0*/  @!P0 NANOSLEEP.SYNCS 0x989680 ;  /* 0x009896800000895d */ /* 0x004fea0003900000 */
[----:B------:R-:W2:Y:S02]  /*b2f0*/  @!P0 SYNCS.PHASECHK.TRANS64 P0, [R0+URZ+0x100], R5 ;  /* 0x00010005000085a7 */ /* 0x000ea400080010ff */
[----:B--2---:R-:W-:Y:S05]  /*b300*/  @!P0 BRA `(.L_x_125) ;  /* 0xfffffffc00ec8947 */ /* 0x004fea000383ffff */
[----:B------:R-:W-:Y:S05]  /*b310*/  BRA `(.L_x_124) ;  /* 0xffffffbc00047947 */ /* 0x000fea000383ffff */
.L_x_127:
[----:B-1----:R1:W3:Y:S02]  /*b320*/  SYNCS.PHASECHK.TRANS64.TRYWAIT P1, [R100+URZ+0x170], R3 ;  /* 0x00017003640075a7 */ /* 0x0022e400080211ff */
[----:B---3--:R-:W-:Y:S05]  /*b330*/  @!P1 NANOSLEEP.SYNCS 0x989680 ;  /* 0x009896800000995d */ /* 0x008fea0003900000 */
[----:B------:R-:W3:Y:S02]  /*b340*/  @!P1 SYNCS.PHASECHK.TRANS64 P1, [R100+URZ+0x170], R3 ;  /* 0x00017003640095a7 */ /* 0x000ee400080210ff */
[----:B---3--:R-:W-:Y:S05]  /*b350*/  @!P1 BRA `(.L_x_127) ;  /* 0xfffffffc00f09947 */ /* 0x008fea000383ffff */
[----:B------:R-:W-:Y:S05]  /*b360*/  BRA `(.L_x_126) ;  /* 0xffffffbc002c7947 */ /* 0x000fea000383ffff */
.L_x_136:
[----:B---3--:R3:W4:Y:S02]  /*b370*/  SYNCS.PHASECHK.TRANS64.TRYWAIT P0, [R3+URZ+0x100], R0 ;  /* 0x00010000030075a7 */ /* 0x00872400080011ff */
[----:B----4-:R-:W-:Y:S05]  /*b380*/  @!P0 NANOSLEEP.SYNCS 0x989680 ;  /* 0x009896800000895d */ /* 0x010fea0003900000 */
[----:B------:R-:W4:Y:S02]  /*b390*/  @!P0 SYNCS.PHASECHK.TRANS64 P0, [R3+URZ+0x100], R0 ;  /* 0x00010000030085a7 */ /* 0x000f2400080010ff */
[----:B----4-:R-:W-:Y:S05]  /*b3a0*/  @!P0 BRA `(.L_x_136) ;  /* 0xfffffffc00f08947 */ /* 0x010fea000383ffff */
[----:B------:R-:W-:Y:S05]  /*b3b0*/  BRA `(.L_x_135) ;  /* 0xffffffc800087947 */ /* 0x000fea000383ffff */
.L_x_144:
[----:B-1----:R1:W3:Y:S02]  /*b3c0*/  SYNCS.PHASECHK.TRANS64.TRYWAIT P0, [R62+URZ+0x100], R5 ;  /* 0x000100053e0075a7 */ /* 0x0022e400080011ff */
[----:B---3--:R-:W-:Y:S05]  /*b3d0*/  @!P0 NANOSLEEP.SYNCS 0x989680 ;  /* 0x009896800000895d */ /* 0x008fea0003900000 */
[----:B------:R-:W3:Y:S02]  /*b3e0*/  @!P0 SYNCS.PHASECHK.TRANS64 P0, [R62+URZ+0x100], R5 ;  /* 0x000100053e0085a7 */ /* 0x000ee400080010ff */
[----:B---3--:R-:W-:Y:S05]  /*b3f0*/  @!P0 BRA `(.L_x_144) ;  /* 0xfffffffc00f08947 */ /* 0x008fea000383ffff */
[----:B------:R-:W-:Y:S05]  /*b400*/  BRA `(.L_x_143) ;  /* 0xffffffd4000c7947 */ /* 0x000fea000383ffff */
.L_x_152:
[----:B-1----:R1:W4:Y:S02]  /*b410*/  SYNCS.PHASECHK.TRANS64.TRYWAIT P0, [R61+URZ+0x100], R4 ;  /* 0x000100043d0075a7 */ /* 0x00232400080011ff */
[----:B----4-:R-:W-:Y:S05]  /*b420*/  @!P0 NANOSLEEP.SYNCS 0x989680 ;  /* 0x009896800000895d */ /* 0x010fea0003900000 */
[----:B------:R-:W4:Y:S02]  /*b430*/  @!P0 SYNCS.PHASECHK.TRANS64 P0, [R61+URZ+0x100], R4 ;  /* 0x000100043d0085a7 */ /* 0x000f2400080010ff */
[----:B----4-:R-:W-:Y:S05]  /*b440*/  @!P0 BRA `(.L_x_152) ;  /* 0xfffffffc00f08947 */ /* 0x010fea000383ffff */
[----:B------:R-:W-:Y:S05]  /*b450*/  BRA `(.L_x_151) ;  /* 0xffffffe0000c7947 */ /* 0x000fea000383ffff */
        .weak           $__internal_0_$__cuda_sm10x_tcgen05_guardrail_trap_col_being_dealloced_not_returned_by_alloc
        .type           $__internal_0_$__cuda_sm10x_tcgen05_guardrail_trap_col_being_dealloced_not_returned_by_alloc,@function
        .size           $__internal_0_$__cuda_sm10x_tcgen05_guardrail_trap_col_being_dealloced_not_returned_by_alloc,($__internal_1_$__cuda_sm10x_tcgen05_guardrail_trap_phase_invalid_during_alloc - $__internal_0_$__cuda_sm10x_tcgen05_guardrail_trap_col_being_dealloced_not_returned_by_alloc)
$__internal_0_$__cuda_sm10x_tcgen05_guardrail_trap_col_being_dealloced_not_returned_by_alloc:
[----:B------:R-:W-:Y:S05]  /*b460*/  BPT.TRAP 0x1 ;  /* 0x000000040000795c */ /* 0x000fea0000300000 */
[----:B------:R-:W-:-:S04]  /*b470*/  HFMA2 R3, -RZ, RZ, 0, 0 ;  /* 0x00000000ff037431 */ /* 0x000fc800000001ff */
[----:B------:R-:W-:Y:S05]  /*b480*/  RET.REL.NODEC R2 `(_ZN7cutlass13device_kernelINS_4gemm6kernel13GemmUniversalIN4cute5tupleIJiiiiEEENS1_10collective13CollectiveMmaINS1_35MainloopSm100TmaUmmaWarpSpecializedILi16ELi2ELi4ENS5_IJNS4_1CILi4EEENSA_ILi2EEENSA_ILi1EEEEEEEENS5_IJNSA_ILi256EEENSA_ILi128EEENSA_ILi32EEEEEENS_6half_tENS5_IJlSD_lEEESK_SL_NS4_8TiledMMAINS4_8MMA_AtomIJNS4_26SM100_MMA_F16BF16_2x1SM_SSISK_SK_fLi256ELi128ELNS4_4UMMA5MajorE0ELSQ_0ELNSP_7ScaleInE0ELSR_0EEEEEENS4_6LayoutINS5_IJSD_SD_SD_EEENS5_IJNSA_ILi0EEESW_SW_EEEEENS5_IJNS4_10UnderscoreESZ_SZ_EEEEENS4_28SM100_TMA_2SM_LOAD_MULTICASTENS4_14ComposedLayoutINS4_7SwizzleILi2ELi4ELi3EEENS4_18smem_ptr_flag_bitsILi16EEENSU_INS5_IJNSA_ILi8EEESI_EEENS5_IJSI_SD_EEEEEEEvNS4_8identityES12_S1C_vS1D_EENS_8epilogue10collective18CollectiveEpilogueINS1F_23Sm100TmaWarpSpecializedILi4ELi2ELi32ELb1ELb0EEEJNS5_IJSH_SH_SI_EEENS5_IJNSU_ISH_SD_EENSU_ISI_SD_EEEEESK_SL_SK_SL_NS1F_6fusion15FusionCallbacksIS1J_NS1O_17LinearCombinationISK_fSK_fLNS_15FloatRoundStyleE2EEES1K_S1N_JEEENS4_5SM1004TMEM4LOAD26SM100_TMEM_LOAD_32dp32b32xENS4_13SM90_TMA_LOADES1C_NS4_39AutoVectorizingCopyWithAssumedAlignmentILi128EEENS4_14SM90_TMA_STOREES1C_S20_S20_EEEvvEEEEvNT_6ParamsE) ;  /* 0xffffff4802dc7950 */ /* 0x000fea0003c3ffff */
        .weak           $__internal_1_$__cuda_sm10x_tcgen05_guardrail_trap_phase_invalid_during_alloc
        .type           $__internal_1_$__cuda_sm10x_tcgen05_guardrail_trap_phase_invalid_during_alloc,@function
        .size           $__internal_1_$__cuda_sm10x_tcgen05_guardrail_trap_phase_invalid_during_alloc,($__internal_2_$__cuda_sm10x_tcgen05_guardrail_trap_unallocated_columns_being_dealloced - $__internal_1_$__cuda_sm10x_tcgen05_guardrail_trap_phase_invalid_during_alloc)
$__internal_1_$__cuda_sm10x_tcgen05_guardrail_trap_phase_invalid_during_alloc:
[----:B------:R-:W-:Y:S05]  /*b490*/  BPT.TRAP 0x1 ;  /* 0x000000040000795c */ /* 0x000fea0000300000 */
[----:B------:R-:W-:-:S04]  /*b4a0*/  MOV R5, 0x0 ;  /* 0x0000000000057802 */ /* 0x000fc80000000f00 */
[----:B------:R-:W-:Y:S05]  /*b4b0*/  RET.REL.NODEC R4 `(_ZN7cutlass13device_kernelINS_4gemm6kernel13GemmUniversalIN4cute5tupleIJiiiiEEENS1_10collective13CollectiveMmaINS1_35MainloopSm100TmaUmmaWarpSpecializedILi16ELi2ELi4ENS5_IJNS4_1CILi4EEENSA_ILi2EEENSA_ILi1EEEEEEEENS5_IJNSA_ILi256EEENSA_ILi128EEENSA_ILi32EEEEEENS_6half_tENS5_IJlSD_lEEESK_SL_NS4_8TiledMMAINS4_8MMA_AtomIJNS4_26SM100_MMA_F16BF16_2x1SM_SSISK_SK_fLi256ELi128ELNS4_4UMMA5MajorE0ELSQ_0ELNSP_7ScaleInE0ELSR_0EEEEEENS4_6LayoutINS5_IJSD_SD_SD_EEENS5_IJNSA_ILi0EEESW_SW_EEEEENS5_IJNS4_10UnderscoreESZ_SZ_EEEEENS4_28SM100_TMA_2SM_LOAD_MULTICASTENS4_14ComposedLayoutINS4_7SwizzleILi2ELi4ELi3EEENS4_18smem_ptr_flag_bitsILi16EEENSU_INS5_IJNSA_ILi8EEESI_EEENS5_IJSI_SD_EEEEEEEvNS4_8identityES12_S1C_vS1D_EENS_8epilogue10collective18CollectiveEpilogueINS1F_23Sm100TmaWarpSpecializedILi4ELi2ELi32ELb1ELb0EEEJNS5_IJSH_SH_SI_EEENS5_IJNSU_ISH_SD_EENSU_ISI_SD_EEEEESK_SL_SK_SL_NS1F_6fusion15FusionCallbacksIS1J_NS1O_17LinearCombinationISK_fSK_fLNS_15FloatRoundStyleE2EEES1K_S1N_JEEENS4_5SM1004TMEM4LOAD26SM100_TMEM_LOAD_32dp32b32xENS4_13SM90_TMA_LOADES1C_NS4_39AutoVectorizingCopyWithAssumedAlignmentILi128EEENS4_14SM90_TMA_STOREES1C_S20_S20_EEEvvEEEEvNT_6ParamsE) ;  /* 0xffffff4804d07950 */ /* 0x000fea0003c3ffff */
        .weak           $__internal_2_$__cuda_sm10x_tcgen05_guardrail_trap_unallocated_columns_being_dealloced
        .type           $__internal_2_$__cuda_sm10x_tcgen05_guardrail_trap_unallocated_columns_being_dealloced,@function
        .size           $__internal_2_$__cuda_sm10x_tcgen05_guardrail_trap_unallocated_columns_being_dealloced,(.L_x_234 - $__internal_2_$__cuda_sm10x_tcgen05_guardrail_trap_unallocated_columns_being_dealloced)
$__internal_2_$__cuda_sm10x_tcgen05_guardrail_trap_unallocated_columns_being_dealloced:
[----:B------:R-:W-:Y:S05]  /*b4c0*/  BPT.TRAP 0x1 ;  /* 0x000000040000795c */ /* 0x000fea0000300000 */
[----:B------:R-:W-:-:S04]  /*b4d0*/  HFMA2 R3, -RZ, RZ, 0, 0 ;  /* 0x00000000ff037431 */ /* 0x000fc800000001ff */
[----:B------:R-:W-:Y:S05]  /*b4e0*/  RET.REL.NODEC R2 `(_ZN7cutlass13device_kernelINS_4gemm6kernel13GemmUniversalIN4cute5tupleIJiiiiEEENS1_10collective13CollectiveMmaINS1_35MainloopSm100TmaUmmaWarpSpecializedILi16ELi2ELi4ENS5_IJNS4_1CILi4EEENSA_ILi2EEENSA_ILi1EEEEEEEENS5_IJNSA_ILi256EEENSA_ILi128EEENSA_ILi32EEEEEENS_6half_tENS5_IJlSD_lEEESK_SL_NS4_8TiledMMAINS4_8MMA_AtomIJNS4_26SM100_MMA_F16BF16_2x1SM_SSISK_SK_fLi256ELi128ELNS4_4UMMA5MajorE0ELSQ_0ELNSP_7ScaleInE0ELSR_0EEEEEENS4_6LayoutINS5_IJSD_SD_SD_EEENS5_IJNSA_ILi0EEESW_SW_EEEEENS5_IJNS4_10UnderscoreESZ_SZ_EEEEENS4_28SM100_TMA_2SM_LOAD_MULTICASTENS4_14ComposedLayoutINS4_7SwizzleILi2ELi4ELi3EEENS4_18smem_ptr_flag_bitsILi16EEENSU_INS5_IJNSA_ILi8EEESI_EEENS5_IJSI_SD_EEEEEEEvNS4_8identityES12_S1C_vS1D_EENS_8epilogue10collective18CollectiveEpilogueINS1F_23Sm100TmaWarpSpecializedILi4ELi2ELi32ELb1ELb0EEEJNS5_IJSH_SH_SI_EEENS5_IJNSU_ISH_SD_EENSU_ISI_SD_EEEEESK_SL_SK_SL_NS1F_6fusion15FusionCallbacksIS1J_NS1O_17LinearCombinationISK_fSK_fLNS_15FloatRoundStyleE2EEES1K_S1N_JEEENS4_5SM1004TMEM4LOAD26SM100_TMEM_LOAD_32dp32b32xENS4_13SM90_TMA_LOADES1C_NS4_39AutoVectorizingCopyWithAssumedAlignmentILi128EEENS4_14SM90_TMA_STOREES1C_S20_S20_EEEvvEEEEvNT_6ParamsE) ;  /* 0xffffff4802c47950 */ /* 0x000fea0003c3ffff */
.L_x_233:
[----:B------:R-:W-:-:S00]  /*b4f0*/  BRA `(.L_x_233) ;  /* 0xfffffffc00fc7947 */ /* 0x000fc0000383ffff */
[----:B------:R-:W-:-:S00]  /*b500*/  NOP ;  /* 0x0000000000007918 */ /* 0x000fc00000000000 */
[----:B------:R-:W-:-:S00]  /*b510*/  NOP ;  /* 0x0000000000007918 */ /* 0x000fc00000000000 */
[----:B------:R-:W-:-:S00]  /*b520*/  NOP ;  /* 0x0000000000007918 */ /* 0x000fc00000000000 */
[----:B------:R-:W-:-:S00]  /*b530*/  NOP ;  /* 0x0000000000007918 */ /* 0x000fc00000000000 */
[----:B------:R-:W-:-:S00]  /*b540*/  NOP ;  /* 0x0000000000007918 */ /* 0x000fc00000000000 */
[----:B------:R-:W-:-:S00]  /*b550*/  NOP ;  /* 0x0000000000007918 */ /* 0x000fc00000000000 */
[----:B------:R-:W-:-:S00]  /*b560*/  NOP ;  /* 0x0000000000007918 */ /* 0x000fc00000000000 */
[----:B------:R-:W-:-:S00]  /*b570*/  NOP ;  /* 0x0000000000007918 */ /* 0x000fc00000000000 */
.L_x_234:


//--------------------- .nv.global.init           --------------------------
	.section	.nv.global.init,"aw",@progbits
.nv.global.init:
	.type		$str$27,@object
	.size		$str$27,($str$28 - $str$27)
$str$27:
        /*0000*/ 	.byte	0x28, 0x61, 0x64, 0x64, 0x72, 0x65, 0x73, 0x73, 0x20, 0x26, 0x20, 0x6d, 0x61, 0x73, 0x6b, 0x29
        /*0010*/ 	.byte	0x20, 0x3d, 0x3d, 0x20, 0x30, 0x00
	.type		$str$28,@object
	.size		$str$28,($str$26 - $str$28)
$str$28:
        /*0016*/ 	.byte	0x2f, 0x74, 0x6d, 0x70, 0x2f, 0x63, 0x75, 0x74, 0x6c, 0x61, 0x73, 0x73, 0x5f, 0x73, 0x77, 0x65
        /*0026*/ 	.byte	0x65, 0x70, 0x5f, 0x73, 0x72, 0x63, 0x2f, 0x69, 0x6e, 0x63, 0x6c, 0x75, 0x64, 0x65, 0x2f, 0x63
        /*0036*/ 	.byte	0x75, 0x74, 0x65, 0x2f, 0x70, 0x6f, 0x69, 0x6e, 0x74, 0x65, 0x72, 0x5f, 0x66, 0x6c, 0x61, 0x67
        /*0046*/ 	.byte	0x67, 0x65, 0x64, 0x2e, 0x68, 0x70, 0x70, 0x00
	.type		$str$26,@object
	.size		$str$26,($str$25 - $str$26)
$str$26:
        /*004e*/ 	.byte	0x2f, 0x74, 0x6d, 0x70, 0x2f, 0x63, 0x75, 0x74, 0x6c, 0x61, 0x73, 0x73, 0x5f, 0x73, 0x77, 0x65
        /*005e*/ 	.byte	0x65, 0x70, 0x5f, 0x73, 0x72, 0x63, 0x2f, 0x69, 0x6e, 0x63, 0x6c, 0x75, 0x64, 0x65, 0x2f, 0x63
        /*006e*/ 	.byte	0x75, 0x74, 0x65, 0x2f, 0x61, 0x74, 0x6f, 0x6d, 0x2f, 0x63, 0x6f, 0x70, 0x79, 0x5f, 0x74, 0x72
        /*007e*/ 	.byte	0x61, 0x69, 0x74, 0x73, 0x5f, 0x73, 0x6d, 0x31, 0x30, 0x30, 0x2e, 0x68, 0x70, 0x70, 0x00
	.type		$str$25,@object
	.size		$str$25,(__unnamed_1 - $str$25)
$str$25:
        /*008d*/ 	.byte	0x28, 0x28, 0x75, 0x69, 0x6e, 0x74, 0x33, 0x32, 0x5f, 0x74, 0x28, 0x74, 0x68, 0x72, 0x65, 0x61
        /*009d*/ 	.byte	0x64, 0x49, 0x64, 0x78, 0x2e, 0x78, 0x29, 0x20, 0x2f, 0x20, 0x33, 0x32, 0x29, 0x20, 0x25, 0x20
        /*00ad*/ 	.byte	0x34, 0x29, 0x20, 0x3d, 0x3d, 0x20, 0x28, 0x28, 0x28, 0x74, 0x6d, 0x65, 0x6d, 0x5f, 0x61, 0x64
        /*00bd*/ 	.byte	0x64, 0x72, 0x20, 0x3e, 0x3e, 0x20, 0x31, 0x36, 0x29, 0x20, 0x2f, 0x20, 0x33, 0x32, 0x29, 0x20
        /*00cd*/ 	.byte	0x25, 0x20, 0x34, 0x29, 0x00
	.type		__unnamed_1,@object
	.size		__unnamed_1,(__unnamed_2 - __unnamed_1)
__unnamed_1:
        /*00d2*/ 	.byte	0x61, 0x75, 0x74, 0x6f, 0x20, 0x63, 0x75, 0x74, 0x65, 0x3a, 0x3a, 0x61, 0x73, 0x5f, 0x70, 0x6f
        /* <DEDUP_REMOVED lines=24> */
        /*0262*/ 	.byte	0x3e, 0x3e, 0x3e, 0x3e, 0x5d, 0x00
	.type		__unnamed_2,@object
	.size		__unnamed_2,(.L_2 - __unnamed_2)
__unnamed_2:
        /* <DEDUP_REMOVED lines=42> */
        /*0508*/ 	.byte	0x3e, 0x3e, 0x5d, 0x00
.L_2:


//--------------------- .nv.shared._ZN7cutlass13device_kernelINS_4gemm6kernel13GemmUniversalIN4cute5tupleIJiiiiEEENS1_10collective13CollectiveMmaINS1_35MainloopSm100TmaUmmaWarpSpecializedILi16ELi2ELi4ENS5_IJNS4_1CILi4EEENSA_ILi2EEENSA_ILi1EEEEEEEENS5_IJNSA_ILi256EEENSA_ILi128EEENSA_ILi32EEEEEENS_6half_tENS5_IJlSD_lEEESK_SL_NS4_8TiledMMAINS4_8MMA_AtomIJNS4_26SM100_MMA_F16BF16_2x1SM_SSISK_SK_fLi256ELi128ELNS4_4UMMA5MajorE0ELSQ_0ELNSP_7ScaleInE0ELSR_0EEEEEENS4_6LayoutINS5_IJSD_SD_SD_EEENS5_IJNSA_ILi0EEESW_SW_EEEEENS5_IJNS4_10UnderscoreESZ_SZ_EEEEENS4_28SM100_TMA_2SM_LOAD_MULTICASTENS4_14ComposedLayoutINS4_7SwizzleILi2ELi4ELi3EEENS4_18smem_ptr_flag_bitsILi16EEENSU_INS5_IJNSA_ILi8EEESI_EEENS5_IJSI_SD_EEEEEEEvNS4_8identityES12_S1C_vS1D_EENS_8epilogue10collective18CollectiveEpilogueINS1F_23Sm100TmaWarpSpecializedILi4ELi2ELi32ELb1ELb0EEEJNS5_IJSH_SH_SI_EEENS5_IJNSU_ISH_SD_EENSU_ISI_SD_EEEEESK_SL_SK_SL_NS1F_6fusion15FusionCallbacksIS1J_NS1O_17LinearCombinationISK_fSK_fLNS_15FloatRoundStyleE2EEES1K_S1N_JEEENS4_5SM1004TMEM4LOAD26SM100_TMEM_LOAD_32dp32b32xENS4_13SM90_TMA_LOADES1C_NS4_39AutoVectorizingCopyWithAssumedAlignmentILi128EEENS4_14SM90_TMA_STOREES1C_S20_S20_EEEvvEEEEvNT_6ParamsE --------------------------
	.section	.nv.shared._ZN7cutlass13device_kernelINS_4gemm6kernel13GemmUniversalIN4cute5tupleIJiiiiEEENS1_10collective13CollectiveMmaINS1_35MainloopSm100TmaUmmaWarpSpecializedILi16ELi2ELi4ENS5_IJNS4_1CILi4EEENSA_ILi2EEENSA_ILi1EEEEEEEENS5_IJNSA_ILi256EEENSA_ILi128EEENSA_ILi32EEEEEENS_6half_tENS5_IJlSD_lEEESK_SL_NS4_8TiledMMAINS4_8MMA_AtomIJNS4_26SM100_MMA_F16BF16_2x1SM_SSISK_SK_fLi256ELi128ELNS4_4UMMA5MajorE0ELSQ_0ELNSP_7ScaleInE0ELSR_0EEEEEENS4_6LayoutINS5_IJSD_SD_SD_EEENS5_IJNSA_ILi0EEESW_SW_EEEEENS5_IJNS4_10UnderscoreESZ_SZ_EEEEENS4_28SM100_TMA_2SM_LOAD_MULTICASTENS4_14ComposedLayoutINS4_7SwizzleILi2ELi4ELi3EEENS4_18smem_ptr_flag_bitsILi16EEENSU_INS5_IJNSA_ILi8EEESI_EEENS5_IJSI_SD_EEEEEEEvNS4_8identityES12_S1C_vS1D_EENS_8epilogue10collective18CollectiveEpilogueINS1F_23Sm100TmaWarpSpecializedILi4ELi2ELi32ELb1ELb0EEEJNS5_IJSH_SH_SI_EEENS5_IJNSU_ISH_SD_EENSU_ISI_SD_EEEEESK_SL_SK_SL_NS1F_6fusion15FusionCallbacksIS1J_NS1O_17LinearCombinationISK_fSK_fLNS_15FloatRoundStyleE2EEES1K_S1N_JEEENS4_5SM1004TMEM4LOAD26SM100_TMEM_LOAD_32dp32b32xENS4_13SM90_TMA_LOADES1C_NS4_39AutoVectorizingCopyWithAssumedAlignmentILi128EEENS4_14SM90_TMA_STOREES1C_S20_S20_EEEvvEEEEvNT_6ParamsE,"aw",@nobits
	.sectionflags	@""
	.align	16
	.zero		1024


//--------------------- .nv.shared.reserved.0     --------------------------
	.section	.nv.shared.reserved.0,"aw",@nobits
	.weak		__nv_reservedSMEM_offset_0_alias
	.size		__nv_reservedSMEM_offset_0_alias, 0, 64
	.other		__nv_reservedSMEM_offset_0_alias,@"STO_CUDA_RESERVED_SHARED STV_DEFAULT"
__nv_reservedSMEM_offset_0_alias:
	.zero		0
.nv.shared.reserved.0:
	.zero		64
	.weak		__nv_reservedSMEM_tcgen05_partition
	.type		__nv_reservedSMEM_tcgen05_partition,@object
	.size		__nv_reservedSMEM_tcgen05_partition,(.L_0 - __nv_reservedSMEM_tcgen05_partition)
__nv_reservedSMEM_tcgen05_partition:
	.zero		32
.L_0:


//--------------------- .nv.global                --------------------------
	.section	.nv.global,"aw",@nobits
.nv.global:
	.type		_ZN40_INTERNAL_9e74c543_4_k_cu_448573b9_273064cute1_E,@object
	.size		_ZN40_INTERNAL_9e74c543_4_k_cu_448573b9_273064cute1_E,(_ZN40_INTERNAL_9e74c543_4_k_cu_448573b9_273064cuda3std3__45__cpo6cbeginE - _ZN40_INTERNAL_9e74c543_4_k_cu_448573b9_273064cute1_E)
_ZN40_INTERNAL_9e74c543_4_k_cu_448573b9_273064cute1_E:
	.zero		1
	.type		_ZN40_INTERNAL_9e74c543_4_k_cu_448573b9_273064cuda3std3__45__cpo6cbeginE,@object
	.size		_ZN40_INTERNAL_9e74c543_4_k_cu_448573b9_273064cuda3std3__45__cpo6cbeginE,(_ZN40_INTERNAL_9e74c543_4_k_cu_448573b9_273064cuda3std3__48in_placeE - _ZN40_INTERNAL_9e74c543_4_k_cu_448573b9_273064cuda3std3__45__cpo6cbeginE)
_ZN40_INTERNAL_9e74c543_4_k_cu_448573b9_273064cuda3std3__45__cpo6cbeginE:
	.zero		1
	.type		_ZN40_INTERNAL_9e74c543_4_k_cu_448573b9_273064cuda3std3__48in_placeE,@object
	.size		_ZN40_INTERNAL_9e74c543_4_k_cu_448573b9_273064cuda3std3__48in_placeE,(_ZN40_INTERNAL_9e74c543_4_k_cu_448573b9_273064cuda3std6ranges3__45__cpo9iter_moveE - _ZN40_INTERNAL_9e74c543_4_k_cu_448573b9_273064cuda3std3__48in_placeE)
_ZN40_INTERNAL_9e74c543_4_k_cu_448573b9_273064cuda3std3__48in_placeE:
	.zero		1
	.type		_ZN40_INTERNAL_9e74c543_4_k_cu_448573b9_273064cuda3std6ranges3__45__cpo9iter_moveE,@object
	.size		_ZN40_INTERNAL_9e74c543_4_k_cu_448573b9_273064cuda3std6ranges3__45__cpo9iter_moveE,(_ZN40_INTERNAL_9e74c543_4_k_cu_448573b9_273064cuda3std3__45__cpo5beginE - _ZN40_INTERNAL_9e74c543_4_k_cu_448573b9_273064cuda3std6ranges3__45__cpo9iter_moveE)
_ZN40_INTERNAL_9e74c543_4_k_cu_448573b9_273064cuda3std6ranges3__45__cpo9iter_moveE:
	.zero		1
	.type		_ZN40_INTERNAL_9e74c543_4_k_cu_448573b9_273064cuda3std3__45__cpo5beginE,@object
	.size		_ZN40_INTERNAL_9e74c543_4_k_cu_448573b9_273064cuda3std3__45__cpo5beginE,(_ZN40_INTERNAL_9e74c543_4_k_cu_448573b9_273064cuda3std3__442_GLOBAL__N__9e74c543_4_k_cu_448573b9_273066ignoreE - _ZN40_INTERNAL_9e74c543_4_k_cu_448573b9_273064cuda3std3__45__cpo5beginE)
_ZN40_INTERNAL_9e74c543_4_k_cu_448573b9_273064cuda3std3__45__cpo5beginE:
	.zero		1
	.type		_ZN40_INTERNAL_9e74c543_4_k_cu_448573b9_273064cuda3std3__442_GLOBAL__N__9e74c543_4_k_cu_448573b9_273066ignoreE,@object
	.size		_ZN40_INTERNAL_9e74c543_4_k_cu_448573b9_273064cuda3std3__442_GLOBAL__N__9e74c543_4_k_cu_448573b9_273066ignoreE,(_ZN40_INTERNAL_9e74c543_4_k_cu_448573b9_273064cute7productE - _ZN40_INTERNAL_9e74c543_4_k_cu_448573b9_273064cuda3std3__442_GLOBAL__N__9e74c543_4_k_cu_448573b9_273066ignoreE)
_ZN40_INTERNAL_9e74c543_4_k_cu_448573b9_273064cuda3std3__442_GLOBAL__N__9e74c543_4_k_cu_448573b9_273066ignoreE:
	.zero		1
	.type		_ZN40_INTERNAL_9e74c543_4_k_cu_448573b9_273064cute7productE,@object
	.size		_ZN40_INTERNAL_9e74c543_4_k_cu_448573b9_273064cute7productE,(_ZN40_INTERNAL_9e74c543_4_k_cu_448573b9_273064cuda3std3__45__cpo3endE - _ZN40_INTERNAL_9e74c543_4_k_cu_448573b9_273064cute7productE)
_ZN40_INTERNAL_9e74c543_4_k_cu_448573b9_273064cute7productE:
	.zero		1
	.type		_ZN40_INTERNAL_9e74c543_4_k_cu_448573b9_273064cuda3std3__45__cpo3endE,@object
	.size		_ZN40_INTERNAL_9e74c543_4_k_cu_448573b9_273064cuda3std3__45__cpo3endE,(_ZN40_INTERNAL_9e74c543_4_k_cu_448573b9_273064cuda3std3__419piecewise_constructE - _ZN40_INTERNAL_9e74c543_4_k_cu_448573b9_273064cuda3std3__45__cpo3endE)
_ZN40_INTERNAL_9e74c543_4_k_cu_448573b9_273064cuda3std3__45__cpo3endE:
	.zero		1
	.type		_ZN40_INTERNAL_9e74c543_4_k_cu_448573b9_273064cuda3std3__419piecewise_constructE,@object
	.size		_ZN40_INTERNAL_9e74c543_4_k_cu_448573b9_273064cuda3std3__419piecewise_constructE,(_ZN40_INTERNAL_9e74c543_4_k_cu_448573b9_273064cuda3std3__45__cpo4cendE - _ZN40_INTERNAL_9e74c543_4_k_cu_448573b9_273064cuda3std3__419piecewise_constructE)
_ZN40_INTERNAL_9e74c543_4_k_cu_448573b9_273064cuda3std3__419piecewise_constructE:
	.zero		1
	.type		_ZN40_INTERNAL_9e74c543_4_k_cu_448573b9_273064cuda3std3__45__cpo4cendE,@object
	.size		_ZN40_INTERNAL_9e74c543_4_k_cu_448573b9_273064cuda3std3__45__cpo4cendE,(_ZN40_INTERNAL_9e74c543_4_k_cu_448573b9_273064cuda3std6ranges3__45__cpo4swapE - _ZN40_INTERNAL_9e74c543_4_k_cu_448573b9_273064cuda3std3__45__cpo4cendE)
_ZN40_INTERNAL_9e74c543_4_k_cu_448573b9_273064cuda3std3__45__cpo4cendE:
	.zero		1
	.type		_ZN40_INTERNAL_9e74c543_4_k_cu_448573b9_273064cuda3std6ranges3__45__cpo4swapE,@object
	.size		_ZN40_INTERNAL_9e74c543_4_k_cu_448573b9_273064cuda3std6ranges3__45__cpo4swapE,(.L_10 - _ZN40_INTERNAL_9e74c543_4_k_cu_448573b9_273064cuda3std6ranges3__45__cpo4swapE)
_ZN40_INTERNAL_9e74c543_4_k_cu_448573b9_273064cuda3std6ranges3__45__cpo4swapE:
	.zero		1
.L_10:


//--------------------- .nv.constant0._ZN7cutlass13device_kernelINS_4gemm6kernel13GemmUniversalIN4cute5tupleIJiiiiEEENS1_10collective13CollectiveMmaINS1_35MainloopSm100TmaUmmaWarpSpecializedILi16ELi2ELi4ENS5_IJNS4_1CILi4EEENSA_ILi2EEENSA_ILi1EEEEEEEENS5_IJNSA_ILi256EEENSA_ILi128EEENSA_ILi32EEEEEENS_6half_tENS5_IJlSD_lEEESK_SL_NS4_8TiledMMAINS4_8MMA_AtomIJNS4_26SM100_MMA_F16BF16_2x1SM_SSISK_SK_fLi256ELi128ELNS4_4UMMA5MajorE0ELSQ_0ELNSP_7ScaleInE0ELSR_0EEEEEENS4_6LayoutINS5_IJSD_SD_SD_EEENS5_IJNSA_ILi0EEESW_SW_EEEEENS5_IJNS4_10UnderscoreESZ_SZ_EEEEENS4_28SM100_TMA_2SM_LOAD_MULTICASTENS4_14ComposedLayoutINS4_7SwizzleILi2ELi4ELi3EEENS4_18smem_ptr_flag_bitsILi16EEENSU_INS5_IJNSA_ILi8EEESI_EEENS5_IJSI_SD_EEEEEEEvNS4_8identityES12_S1C_vS1D_EENS_8epilogue10collective18CollectiveEpilogueINS1F_23Sm100TmaWarpSpecializedILi4ELi2ELi32ELb1ELb0EEEJNS5_IJSH_SH_SI_EEENS5_IJNSU_ISH_SD_EENSU_ISI_SD_EEEEESK_SL_SK_SL_NS1F_6fusion15FusionCallbacksIS1J_NS1O_17LinearCombinationISK_fSK_fLNS_15FloatRoundStyleE2EEES1K_S1N_JEEENS4_5SM1004TMEM4LOAD26SM100_TMEM_LOAD_32dp32b32xENS4_13SM90_TMA_LOADES1C_NS4_39AutoVectorizingCopyWithAssumedAlignmentILi128EEENS4_14SM90_TMA_STOREES1C_S20_S20_EEEvvEEEEvNT_6ParamsE --------------------------
	.section	.nv.constant0._ZN7cutlass13device_kernelINS_4gemm6kernel13GemmUniversalIN4cute5tupleIJiiiiEEENS1_10collective13CollectiveMmaINS1_35MainloopSm100TmaUmmaWarpSpecializedILi16ELi2ELi4ENS5_IJNS4_1CILi4EEENSA_ILi2EEENSA_ILi1EEEEEEEENS5_IJNSA_ILi256EEENSA_ILi128EEENSA_ILi32EEEEEENS_6half_tENS5_IJlSD_lEEESK_SL_NS4_8TiledMMAINS4_8MMA_AtomIJNS4_26SM100_MMA_F16BF16_2x1SM_SSISK_SK_fLi256ELi128ELNS4_4UMMA5MajorE0ELSQ_0ELNSP_7ScaleInE0ELSR_0EEEEEENS4_6LayoutINS5_IJSD_SD_SD_EEENS5_IJNSA_ILi0EEESW_SW_EEEEENS5_IJNS4_10UnderscoreESZ_SZ_EEEEENS4_28SM100_TMA_2SM_LOAD_MULTICASTENS4_14ComposedLayoutINS4_7SwizzleILi2ELi4ELi3EEENS4_18smem_ptr_flag_bitsILi16EEENSU_INS5_IJNSA_ILi8EEESI_EEENS5_IJSI_SD_EEEEEEEvNS4_8identityES12_S1C_vS1D_EENS_8epilogue10collective18CollectiveEpilogueINS1F_23Sm100TmaWarpSpecializedILi4ELi2ELi32ELb1ELb0EEEJNS5_IJSH_SH_SI_EEENS5_IJNSU_ISH_SD_EENSU_ISI_SD_EEEEESK_SL_SK_SL_NS1F_6fusion15FusionCallbacksIS1J_NS1O_17LinearCombinationISK_fSK_fLNS_15FloatRoundStyleE2EEES1K_S1N_JEEENS4_5SM1004TMEM4LOAD26SM100_TMEM_LOAD_32dp32b32xENS4_13SM90_TMA_LOADES1C_NS4_39AutoVectorizingCopyWithAssumedAlignmentILi128EEENS4_14SM90_TMA_STOREES1C_S20_S20_EEEvvEEEEvNT_6ParamsE,"a",@progbits
	.sectionflags	@""
	.align	4
.nv.constant0._ZN7cutlass13device_kernelINS_4gemm6kernel13GemmUniversalIN4cute5tupleIJiiiiEEENS1_10collective13CollectiveMmaINS1_35MainloopSm100TmaUmmaWarpSpecializedILi16ELi2ELi4ENS5_IJNS4_1CILi4EEENSA_ILi2EEENSA_ILi1EEEEEEEENS5_IJNSA_ILi256EEENSA_ILi128EEENSA_ILi32EEEEEENS_6half_tENS5_IJlSD_lEEESK_SL_NS4_8TiledMMAINS4_8MMA_AtomIJNS4_26SM100_MMA_F16BF16_2x1SM_SSISK_SK_fLi256ELi128ELNS4_4UMMA5MajorE0ELSQ_0ELNSP_7ScaleInE0ELSR_0EEEEEENS4_6LayoutINS5_IJSD_SD_SD_EEENS5_IJNSA_ILi0EEESW_SW_EEEEENS5_IJNS4_10UnderscoreESZ_SZ_EEEEENS4_28SM100_TMA_2SM_LOAD_MULTICASTENS4_14ComposedLayoutINS4_7SwizzleILi2ELi4ELi3EEENS4_18smem_ptr_flag_bitsILi16EEENSU_INS5_IJNSA_ILi8EEESI_EEENS5_IJSI_SD_EEEEEEEvNS4_8identityES12_S1C_vS1D_EENS_8epilogue10collective18CollectiveEpilogueINS1F_23Sm100TmaWarpSpecializedILi4ELi2ELi32ELb1ELb0EEEJNS5_IJSH_SH_SI_EEENS5_IJNSU_ISH_SD_EENSU_ISI_SD_EEEEESK_SL_SK_SL_NS1F_6fusion15FusionCallbacksIS1J_NS1O_17LinearCombinationISK_fSK_fLNS_15FloatRoundStyleE2EEES1K_S1N_JEEENS4_5SM1004TMEM4LOAD26SM100_TMEM_LOAD_32dp32b32xENS4_13SM90_TMA_LOADES1C_NS4_39AutoVectorizingCopyWithAssumedAlignmentILi128EEENS4_14SM90_TMA_STOREES1C_S20_S20_EEEvvEEEEvNT_6ParamsE:
	.zero		2944


//--------------------- SYMBOLS --------------------------

	.type		.nv.reservedSmem.offset0,@object
	.size		.nv.reservedSmem.offset0,0x4
	.type		.nv.reservedSmem.cap,@object
	.size		.nv.reservedSmem.cap,0x4
	.type		__assertfail,@function
